//
// Generated by NVIDIA NVVM Compiler
//
// Compiler Build ID: CL-36424714
// Cuda compilation tools, release 13.0, V13.0.88
// Based on NVVM 20.0.0
//

.version 9.0
.target sm_100
.address_size 64

	// .globl	_Z72softmax_shared_1036_softmax_shared_1036_copy_fused_kernel_vfuse_lb_idx_0PfS_S_S_
// _ZZ72softmax_shared_1036_softmax_shared_1036_copy_fused_kernel_vfuse_lb_idx_0PfS_S_S_E11red_result3 has been demoted
// _ZZ72softmax_shared_1036_softmax_shared_1036_copy_fused_kernel_vfuse_lb_idx_0PfS_S_S_E18T_softmax_maxelem4_$_0 has been demoted
// _ZZ72softmax_shared_1036_softmax_shared_1036_copy_fused_kernel_vfuse_lb_idx_0PfS_S_S_E13red_result_16 has been demoted
// _ZZ72softmax_shared_1036_softmax_shared_1036_copy_fused_kernel_vfuse_lb_idx_0PfS_S_S_E17T_softmax_expsum7_$_0 has been demoted
// _ZZ72softmax_shared_1036_softmax_shared_1036_copy_fused_kernel_vfuse_lb_idx_0PfS_S_S_E17red_buf_staging14 has been demoted
// _ZZ72softmax_shared_1036_softmax_shared_1036_copy_fused_kernel_vfuse_lb_idx_0PfS_S_S_E19red_buf_staging_121 has been demoted
// _ZZ72softmax_shared_1036_softmax_shared_1036_copy_fused_kernel_vfuse_lb_idx_0PfS_S_S_E12red_result25 has been demoted
// _ZZ72softmax_shared_1036_softmax_shared_1036_copy_fused_kernel_vfuse_lb_idx_0PfS_S_S_E19T_softmax_maxelem26_$_0 has been demoted
// _ZZ72softmax_shared_1036_softmax_shared_1036_copy_fused_kernel_vfuse_lb_idx_0PfS_S_S_E14red_result_128 has been demoted
// _ZZ72softmax_shared_1036_softmax_shared_1036_copy_fused_kernel_vfuse_lb_idx_0PfS_S_S_E18T_softmax_expsum29_$_0 has been demoted
// _ZZ72softmax_shared_1036_softmax_shared_1036_copy_fused_kernel_vfuse_lb_idx_0PfS_S_S_E17red_buf_staging36 has been demoted
// _ZZ72softmax_shared_1036_softmax_shared_1036_copy_fused_kernel_vfuse_lb_idx_0PfS_S_S_E19red_buf_staging_143 has been demoted
// _ZZ69softmax_shared_1036_softmax_shared_1036_copy_fused_kernel_vfuse_idx_0PfS_S_S_E11red_result3 has been demoted
// _ZZ69softmax_shared_1036_softmax_shared_1036_copy_fused_kernel_vfuse_idx_0PfS_S_S_E18T_softmax_maxelem4_$_0 has been demoted
// _ZZ69softmax_shared_1036_softmax_shared_1036_copy_fused_kernel_vfuse_idx_0PfS_S_S_E13red_result_16 has been demoted
// _ZZ69softmax_shared_1036_softmax_shared_1036_copy_fused_kernel_vfuse_idx_0PfS_S_S_E17T_softmax_expsum7_$_0 has been demoted
// _ZZ69softmax_shared_1036_softmax_shared_1036_copy_fused_kernel_vfuse_idx_0PfS_S_S_E17red_buf_staging14 has been demoted
// _ZZ69softmax_shared_1036_softmax_shared_1036_copy_fused_kernel_vfuse_idx_0PfS_S_S_E19red_buf_staging_121 has been demoted
// _ZZ69softmax_shared_1036_softmax_shared_1036_copy_fused_kernel_vfuse_idx_0PfS_S_S_E12red_result25 has been demoted
// _ZZ69softmax_shared_1036_softmax_shared_1036_copy_fused_kernel_vfuse_idx_0PfS_S_S_E19T_softmax_maxelem26_$_0 has been demoted
// _ZZ69softmax_shared_1036_softmax_shared_1036_copy_fused_kernel_vfuse_idx_0PfS_S_S_E14red_result_128 has been demoted
// _ZZ69softmax_shared_1036_softmax_shared_1036_copy_fused_kernel_vfuse_idx_0PfS_S_S_E18T_softmax_expsum29_$_0 has been demoted
// _ZZ69softmax_shared_1036_softmax_shared_1036_copy_fused_kernel_vfuse_idx_0PfS_S_S_E17red_buf_staging36 has been demoted
// _ZZ69softmax_shared_1036_softmax_shared_1036_copy_fused_kernel_vfuse_idx_0PfS_S_S_E19red_buf_staging_143 has been demoted
// _ZZ69softmax_shared_1036_softmax_shared_1036_copy_fused_kernel_hfuse_idx_0PfS_S_S_E11red_result3 has been demoted
// _ZZ69softmax_shared_1036_softmax_shared_1036_copy_fused_kernel_hfuse_idx_0PfS_S_S_E18T_softmax_maxelem4_$_0 has been demoted
// _ZZ69softmax_shared_1036_softmax_shared_1036_copy_fused_kernel_hfuse_idx_0PfS_S_S_E13red_result_16 has been demoted
// _ZZ69softmax_shared_1036_softmax_shared_1036_copy_fused_kernel_hfuse_idx_0PfS_S_S_E17T_softmax_expsum7_$_0 has been demoted
// _ZZ69softmax_shared_1036_softmax_shared_1036_copy_fused_kernel_hfuse_idx_0PfS_S_S_E17red_buf_staging14 has been demoted
// _ZZ69softmax_shared_1036_softmax_shared_1036_copy_fused_kernel_hfuse_idx_0PfS_S_S_E19red_buf_staging_121 has been demoted
// _ZZ69softmax_shared_1036_softmax_shared_1036_copy_fused_kernel_hfuse_idx_0PfS_S_S_E12red_result25 has been demoted
// _ZZ69softmax_shared_1036_softmax_shared_1036_copy_fused_kernel_hfuse_idx_0PfS_S_S_E19T_softmax_maxelem26_$_0 has been demoted
// _ZZ69softmax_shared_1036_softmax_shared_1036_copy_fused_kernel_hfuse_idx_0PfS_S_S_E14red_result_128 has been demoted
// _ZZ69softmax_shared_1036_softmax_shared_1036_copy_fused_kernel_hfuse_idx_0PfS_S_S_E18T_softmax_expsum29_$_0 has been demoted
// _ZZ69softmax_shared_1036_softmax_shared_1036_copy_fused_kernel_hfuse_idx_0PfS_S_S_E17red_buf_staging36 has been demoted
// _ZZ69softmax_shared_1036_softmax_shared_1036_copy_fused_kernel_hfuse_idx_0PfS_S_S_E19red_buf_staging_143 has been demoted
// _ZZ72softmax_shared_1036_softmax_shared_1036_copy_fused_kernel_hfuse_lb_idx_0PfS_S_S_E11red_result3 has been demoted
// _ZZ72softmax_shared_1036_softmax_shared_1036_copy_fused_kernel_hfuse_lb_idx_0PfS_S_S_E18T_softmax_maxelem4_$_0 has been demoted
// _ZZ72softmax_shared_1036_softmax_shared_1036_copy_fused_kernel_hfuse_lb_idx_0PfS_S_S_E13red_result_16 has been demoted
// _ZZ72softmax_shared_1036_softmax_shared_1036_copy_fused_kernel_hfuse_lb_idx_0PfS_S_S_E17T_softmax_expsum7_$_0 has been demoted
// _ZZ72softmax_shared_1036_softmax_shared_1036_copy_fused_kernel_hfuse_lb_idx_0PfS_S_S_E17red_buf_staging14 has been demoted
// _ZZ72softmax_shared_1036_softmax_shared_1036_copy_fused_kernel_hfuse_lb_idx_0PfS_S_S_E19red_buf_staging_121 has been demoted
// _ZZ72softmax_shared_1036_softmax_shared_1036_copy_fused_kernel_hfuse_lb_idx_0PfS_S_S_E12red_result25 has been demoted
// _ZZ72softmax_shared_1036_softmax_shared_1036_copy_fused_kernel_hfuse_lb_idx_0PfS_S_S_E19T_softmax_maxelem26_$_0 has been demoted
// _ZZ72softmax_shared_1036_softmax_shared_1036_copy_fused_kernel_hfuse_lb_idx_0PfS_S_S_E14red_result_128 has been demoted
// _ZZ72softmax_shared_1036_softmax_shared_1036_copy_fused_kernel_hfuse_lb_idx_0PfS_S_S_E18T_softmax_expsum29_$_0 has been demoted
// _ZZ72softmax_shared_1036_softmax_shared_1036_copy_fused_kernel_hfuse_lb_idx_0PfS_S_S_E17red_buf_staging36 has been demoted
// _ZZ72softmax_shared_1036_softmax_shared_1036_copy_fused_kernel_hfuse_lb_idx_0PfS_S_S_E19red_buf_staging_143 has been demoted

.visible .entry _Z72softmax_shared_1036_softmax_shared_1036_copy_fused_kernel_vfuse_lb_idx_0PfS_S_S_(
	.param .u64 .ptr .align 1 _Z72softmax_shared_1036_softmax_shared_1036_copy_fused_kernel_vfuse_lb_idx_0PfS_S_S__param_0,
	.param .u64 .ptr .align 1 _Z72softmax_shared_1036_softmax_shared_1036_copy_fused_kernel_vfuse_lb_idx_0PfS_S_S__param_1,
	.param .u64 .ptr .align 1 _Z72softmax_shared_1036_softmax_shared_1036_copy_fused_kernel_vfuse_lb_idx_0PfS_S_S__param_2,
	.param .u64 .ptr .align 1 _Z72softmax_shared_1036_softmax_shared_1036_copy_fused_kernel_vfuse_lb_idx_0PfS_S_S__param_3
)
.maxntid 128
.minnctapersm 8
{
	.reg .pred 	%p<52>;
	.reg .b32 	%r<103>;
	.reg .b32 	%f<255>;
	.reg .b64 	%rd<17>;
	// demoted variable
	.shared .align 4 .b8 _ZZ72softmax_shared_1036_softmax_shared_1036_copy_fused_kernel_vfuse_lb_idx_0PfS_S_S_E11red_result3[1028];
	// demoted variable
	.shared .align 4 .f32 _ZZ72softmax_shared_1036_softmax_shared_1036_copy_fused_kernel_vfuse_lb_idx_0PfS_S_S_E18T_softmax_maxelem4_$_0;
	// demoted variable
	.shared .align 4 .b8 _ZZ72softmax_shared_1036_softmax_shared_1036_copy_fused_kernel_vfuse_lb_idx_0PfS_S_S_E13red_result_16[1028];
	// demoted variable
	.shared .align 4 .f32 _ZZ72softmax_shared_1036_softmax_shared_1036_copy_fused_kernel_vfuse_lb_idx_0PfS_S_S_E17T_softmax_expsum7_$_0;
	// demoted variable
	.shared .align 4 .b8 _ZZ72softmax_shared_1036_softmax_shared_1036_copy_fused_kernel_vfuse_lb_idx_0PfS_S_S_E17red_buf_staging14[16];
	// demoted variable
	.shared .align 4 .b8 _ZZ72softmax_shared_1036_softmax_shared_1036_copy_fused_kernel_vfuse_lb_idx_0PfS_S_S_E19red_buf_staging_121[16];
	// demoted variable
	.shared .align 4 .b8 _ZZ72softmax_shared_1036_softmax_shared_1036_copy_fused_kernel_vfuse_lb_idx_0PfS_S_S_E12red_result25[1028];
	// demoted variable
	.shared .align 4 .f32 _ZZ72softmax_shared_1036_softmax_shared_1036_copy_fused_kernel_vfuse_lb_idx_0PfS_S_S_E19T_softmax_maxelem26_$_0;
	// demoted variable
	.shared .align 4 .b8 _ZZ72softmax_shared_1036_softmax_shared_1036_copy_fused_kernel_vfuse_lb_idx_0PfS_S_S_E14red_result_128[1028];
	// demoted variable
	.shared .align 4 .f32 _ZZ72softmax_shared_1036_softmax_shared_1036_copy_fused_kernel_vfuse_lb_idx_0PfS_S_S_E18T_softmax_expsum29_$_0;
	// demoted variable
	.shared .align 4 .b8 _ZZ72softmax_shared_1036_softmax_shared_1036_copy_fused_kernel_vfuse_lb_idx_0PfS_S_S_E17red_buf_staging36[16];
	// demoted variable
	.shared .align 4 .b8 _ZZ72softmax_shared_1036_softmax_shared_1036_copy_fused_kernel_vfuse_lb_idx_0PfS_S_S_E19red_buf_staging_143[16];
	ld.param.u64 	%rd5, [_Z72softmax_shared_1036_softmax_shared_1036_copy_fused_kernel_vfuse_lb_idx_0PfS_S_S__param_0];
	ld.param.u64 	%rd6, [_Z72softmax_shared_1036_softmax_shared_1036_copy_fused_kernel_vfuse_lb_idx_0PfS_S_S__param_1];
	ld.param.u64 	%rd7, [_Z72softmax_shared_1036_softmax_shared_1036_copy_fused_kernel_vfuse_lb_idx_0PfS_S_S__param_2];
	ld.param.u64 	%rd8, [_Z72softmax_shared_1036_softmax_shared_1036_copy_fused_kernel_vfuse_lb_idx_0PfS_S_S__param_3];
	mov.u32 	%r4, %tid.x;
	mov.u32 	%r5, %tid.y;
	mov.u32 	%r6, %ntid.x;
	mov.u32 	%r7, %tid.z;
	mov.u32 	%r8, %ntid.y;
	mad.lo.s32 	%r9, %r8, %r7, %r5;
	mad.lo.s32 	%r1, %r9, %r6, %r4;
	setp.gt.u32 	%p1, %r1, 127;
	@%p1 bra 	$L__BB0_45;
	cvta.to.global.u64 	%rd9, %rd6;
	mov.u32 	%r10, %ctaid.x;
	mad.lo.s32 	%r2, %r10, 1000, %r1;
	mul.wide.u32 	%rd10, %r2, 4;
	add.s64 	%rd1, %rd9, %rd10;
	ld.global.nc.f32 	%f1, [%rd1];
	max.f32 	%f49, %f1, 0fFF7FFFFD;
	ld.global.nc.f32 	%f2, [%rd1+512];
	max.f32 	%f50, %f49, %f2;
	ld.global.nc.f32 	%f3, [%rd1+1024];
	max.f32 	%f51, %f50, %f3;
	ld.global.nc.f32 	%f4, [%rd1+1536];
	max.f32 	%f52, %f51, %f4;
	ld.global.nc.f32 	%f5, [%rd1+2048];
	max.f32 	%f53, %f52, %f5;
	ld.global.nc.f32 	%f6, [%rd1+2560];
	max.f32 	%f54, %f53, %f6;
	ld.global.nc.f32 	%f7, [%rd1+3072];
	max.f32 	%f247, %f54, %f7;
	setp.gt.u32 	%p2, %r1, 103;
	@%p2 bra 	$L__BB0_3;
	ld.global.nc.f32 	%f55, [%rd1+3584];
	max.f32 	%f247, %f247, %f55;
$L__BB0_3:
	// begin inline asm
	activemask.b32 %r11;
	// end inline asm
	mov.b32 	%r12, %f247;
	shfl.sync.down.b32	%r13|%p3, %r12, 16, 31, %r11;
	mov.b32 	%f56, %r13;
	max.f32 	%f57, %f247, %f56;
	mov.b32 	%r14, %f57;
	shfl.sync.down.b32	%r15|%p4, %r14, 8, 31, %r11;
	mov.b32 	%f58, %r15;
	max.f32 	%f59, %f57, %f58;
	mov.b32 	%r16, %f59;
	shfl.sync.down.b32	%r17|%p5, %r16, 4, 31, %r11;
	mov.b32 	%f60, %r17;
	max.f32 	%f61, %f59, %f60;
	mov.b32 	%r18, %f61;
	shfl.sync.down.b32	%r19|%p6, %r18, 2, 31, %r11;
	mov.b32 	%f62, %r19;
	max.f32 	%f63, %f61, %f62;
	mov.b32 	%r20, %f63;
	shfl.sync.down.b32	%r21|%p7, %r20, 1, 31, %r11;
	mov.b32 	%f64, %r21;
	max.f32 	%f11, %f63, %f64;
	and.b32  	%r3, %r1, 31;
	setp.ne.s32 	%p8, %r3, 0;
	@%p8 bra 	$L__BB0_5;
	shr.u32 	%r22, %r1, 3;
	mov.u32 	%r23, _ZZ72softmax_shared_1036_softmax_shared_1036_copy_fused_kernel_vfuse_lb_idx_0PfS_S_S_E17red_buf_staging14;
	add.s32 	%r24, %r23, %r22;
	st.shared.f32 	[%r24], %f11;
$L__BB0_5:
	// begin inline asm
	bar.sync 1,128;
	// end inline asm
	setp.gt.u32 	%p9, %r1, 3;
	@%p9 bra 	$L__BB0_7;
	shl.b32 	%r25, %r1, 2;
	mov.u32 	%r26, _ZZ72softmax_shared_1036_softmax_shared_1036_copy_fused_kernel_vfuse_lb_idx_0PfS_S_S_E17red_buf_staging14;
	add.s32 	%r27, %r26, %r25;
	ld.shared.f32 	%f248, [%r27];
$L__BB0_7:
	// begin inline asm
	activemask.b32 %r28;
	// end inline asm
	and.b32  	%r29, %r28, 15;
	mov.b32 	%r30, %f248;
	shfl.sync.down.b32	%r31|%p10, %r30, 2, 31, %r29;
	mov.b32 	%f66, %r31;
	max.f32 	%f67, %f248, %f66;
	mov.b32 	%r32, %f67;
	shfl.sync.down.b32	%r33|%p11, %r32, 1, 31, %r29;
	mov.b32 	%f68, %r33;
	max.f32 	%f14, %f67, %f68;
	setp.ne.s32 	%p12, %r1, 0;
	@%p12 bra 	$L__BB0_9;
	st.volatile.shared.f32 	[_ZZ72softmax_shared_1036_softmax_shared_1036_copy_fused_kernel_vfuse_lb_idx_0PfS_S_S_E11red_result3], %f14;
$L__BB0_9:
	setp.ne.s32 	%p13, %r1, 0;
	// begin inline asm
	bar.sync 1,128;
	// end inline asm
	@%p13 bra 	$L__BB0_11;
	ld.volatile.shared.f32 	%f69, [_ZZ72softmax_shared_1036_softmax_shared_1036_copy_fused_kernel_vfuse_lb_idx_0PfS_S_S_E11red_result3];
	st.shared.f32 	[_ZZ72softmax_shared_1036_softmax_shared_1036_copy_fused_kernel_vfuse_lb_idx_0PfS_S_S_E18T_softmax_maxelem4_$_0], %f69;
$L__BB0_11:
	setp.gt.u32 	%p14, %r1, 103;
	// begin inline asm
	bar.sync 1,128;
	// end inline asm
	ld.shared.f32 	%f15, [_ZZ72softmax_shared_1036_softmax_shared_1036_copy_fused_kernel_vfuse_lb_idx_0PfS_S_S_E18T_softmax_maxelem4_$_0];
	sub.f32 	%f70, %f1, %f15;
	mul.f32 	%f71, %f70, 0f3FB8AA3B;
	ex2.approx.f32 	%f72, %f71;
	add.f32 	%f73, %f72, 0f00000000;
	sub.f32 	%f74, %f2, %f15;
	mul.f32 	%f75, %f74, 0f3FB8AA3B;
	ex2.approx.f32 	%f76, %f75;
	add.f32 	%f77, %f73, %f76;
	sub.f32 	%f78, %f3, %f15;
	mul.f32 	%f79, %f78, 0f3FB8AA3B;
	ex2.approx.f32 	%f80, %f79;
	add.f32 	%f81, %f77, %f80;
	sub.f32 	%f82, %f4, %f15;
	mul.f32 	%f83, %f82, 0f3FB8AA3B;
	ex2.approx.f32 	%f84, %f83;
	add.f32 	%f85, %f81, %f84;
	sub.f32 	%f86, %f5, %f15;
	mul.f32 	%f87, %f86, 0f3FB8AA3B;
	ex2.approx.f32 	%f88, %f87;
	add.f32 	%f89, %f85, %f88;
	sub.f32 	%f90, %f6, %f15;
	mul.f32 	%f91, %f90, 0f3FB8AA3B;
	ex2.approx.f32 	%f92, %f91;
	add.f32 	%f93, %f89, %f92;
	sub.f32 	%f94, %f7, %f15;
	mul.f32 	%f95, %f94, 0f3FB8AA3B;
	ex2.approx.f32 	%f96, %f95;
	add.f32 	%f249, %f93, %f96;
	@%p14 bra 	$L__BB0_13;
	ld.global.nc.f32 	%f97, [%rd1+3584];
	sub.f32 	%f98, %f97, %f15;
	mul.f32 	%f99, %f98, 0f3FB8AA3B;
	ex2.approx.f32 	%f100, %f99;
	add.f32 	%f249, %f249, %f100;
$L__BB0_13:
	setp.ne.s32 	%p15, %r3, 0;
	// begin inline asm
	activemask.b32 %r34;
	// end inline asm
	mov.b32 	%r35, %f249;
	shfl.sync.down.b32	%r36|%p16, %r35, 16, 31, %r34;
	mov.b32 	%f101, %r36;
	add.f32 	%f102, %f249, %f101;
	mov.b32 	%r37, %f102;
	shfl.sync.down.b32	%r38|%p17, %r37, 8, 31, %r34;
	mov.b32 	%f103, %r38;
	add.f32 	%f104, %f102, %f103;
	mov.b32 	%r39, %f104;
	shfl.sync.down.b32	%r40|%p18, %r39, 4, 31, %r34;
	mov.b32 	%f105, %r40;
	add.f32 	%f106, %f104, %f105;
	mov.b32 	%r41, %f106;
	shfl.sync.down.b32	%r42|%p19, %r41, 2, 31, %r34;
	mov.b32 	%f107, %r42;
	add.f32 	%f108, %f106, %f107;
	mov.b32 	%r43, %f108;
	shfl.sync.down.b32	%r44|%p20, %r43, 1, 31, %r34;
	mov.b32 	%f109, %r44;
	add.f32 	%f19, %f108, %f109;
	@%p15 bra 	$L__BB0_15;
	shr.u32 	%r45, %r1, 3;
	mov.u32 	%r46, _ZZ72softmax_shared_1036_softmax_shared_1036_copy_fused_kernel_vfuse_lb_idx_0PfS_S_S_E19red_buf_staging_121;
	add.s32 	%r47, %r46, %r45;
	st.shared.f32 	[%r47], %f19;
$L__BB0_15:
	setp.gt.u32 	%p21, %r1, 3;
	// begin inline asm
	bar.sync 1,128;
	// end inline asm
	@%p21 bra 	$L__BB0_17;
	shl.b32 	%r48, %r1, 2;
	mov.u32 	%r49, _ZZ72softmax_shared_1036_softmax_shared_1036_copy_fused_kernel_vfuse_lb_idx_0PfS_S_S_E19red_buf_staging_121;
	add.s32 	%r50, %r49, %r48;
	ld.shared.f32 	%f250, [%r50];
$L__BB0_17:
	setp.ne.s32 	%p22, %r1, 0;
	// begin inline asm
	activemask.b32 %r51;
	// end inline asm
	and.b32  	%r52, %r51, 15;
	mov.b32 	%r53, %f250;
	shfl.sync.down.b32	%r54|%p23, %r53, 2, 31, %r52;
	mov.b32 	%f111, %r54;
	add.f32 	%f112, %f250, %f111;
	mov.b32 	%r55, %f112;
	shfl.sync.down.b32	%r56|%p24, %r55, 1, 31, %r52;
	mov.b32 	%f113, %r56;
	add.f32 	%f22, %f112, %f113;
	@%p22 bra 	$L__BB0_19;
	st.volatile.shared.f32 	[_ZZ72softmax_shared_1036_softmax_shared_1036_copy_fused_kernel_vfuse_lb_idx_0PfS_S_S_E13red_result_16], %f22;
$L__BB0_19:
	setp.ne.s32 	%p25, %r1, 0;
	// begin inline asm
	bar.sync 1,128;
	// end inline asm
	@%p25 bra 	$L__BB0_21;
	ld.volatile.shared.f32 	%f114, [_ZZ72softmax_shared_1036_softmax_shared_1036_copy_fused_kernel_vfuse_lb_idx_0PfS_S_S_E13red_result_16];
	st.shared.f32 	[_ZZ72softmax_shared_1036_softmax_shared_1036_copy_fused_kernel_vfuse_lb_idx_0PfS_S_S_E17T_softmax_expsum7_$_0], %f114;
$L__BB0_21:
	setp.gt.u32 	%p26, %r1, 103;
	// begin inline asm
	bar.sync 1,128;
	// end inline asm
	ld.shared.f32 	%f23, [_ZZ72softmax_shared_1036_softmax_shared_1036_copy_fused_kernel_vfuse_lb_idx_0PfS_S_S_E18T_softmax_maxelem4_$_0];
	ld.shared.f32 	%f24, [_ZZ72softmax_shared_1036_softmax_shared_1036_copy_fused_kernel_vfuse_lb_idx_0PfS_S_S_E17T_softmax_expsum7_$_0];
	sub.f32 	%f115, %f1, %f23;
	mul.f32 	%f116, %f115, 0f3FB8AA3B;
	ex2.approx.f32 	%f117, %f116;
	div.rn.f32 	%f118, %f117, %f24;
	cvta.to.global.u64 	%rd11, %rd5;
	add.s64 	%rd2, %rd11, %rd10;
	st.global.f32 	[%rd2], %f118;
	sub.f32 	%f119, %f2, %f23;
	mul.f32 	%f120, %f119, 0f3FB8AA3B;
	ex2.approx.f32 	%f121, %f120;
	div.rn.f32 	%f122, %f121, %f24;
	st.global.f32 	[%rd2+512], %f122;
	sub.f32 	%f123, %f3, %f23;
	mul.f32 	%f124, %f123, 0f3FB8AA3B;
	ex2.approx.f32 	%f125, %f124;
	div.rn.f32 	%f126, %f125, %f24;
	st.global.f32 	[%rd2+1024], %f126;
	sub.f32 	%f127, %f4, %f23;
	mul.f32 	%f128, %f127, 0f3FB8AA3B;
	ex2.approx.f32 	%f129, %f128;
	div.rn.f32 	%f130, %f129, %f24;
	st.global.f32 	[%rd2+1536], %f130;
	sub.f32 	%f131, %f5, %f23;
	mul.f32 	%f132, %f131, 0f3FB8AA3B;
	ex2.approx.f32 	%f133, %f132;
	div.rn.f32 	%f134, %f133, %f24;
	st.global.f32 	[%rd2+2048], %f134;
	sub.f32 	%f135, %f6, %f23;
	mul.f32 	%f136, %f135, 0f3FB8AA3B;
	ex2.approx.f32 	%f137, %f136;
	div.rn.f32 	%f138, %f137, %f24;
	st.global.f32 	[%rd2+2560], %f138;
	sub.f32 	%f139, %f7, %f23;
	mul.f32 	%f140, %f139, 0f3FB8AA3B;
	ex2.approx.f32 	%f141, %f140;
	div.rn.f32 	%f142, %f141, %f24;
	st.global.f32 	[%rd2+3072], %f142;
	@%p26 bra 	$L__BB0_23;
	ld.global.nc.f32 	%f143, [%rd1+3584];
	sub.f32 	%f144, %f143, %f23;
	mul.f32 	%f145, %f144, 0f3FB8AA3B;
	ex2.approx.f32 	%f146, %f145;
	div.rn.f32 	%f147, %f146, %f24;
	st.global.f32 	[%rd2+3584], %f147;
$L__BB0_23:
	setp.gt.u32 	%p27, %r1, 103;
	cvta.to.global.u64 	%rd13, %rd8;
	add.s64 	%rd3, %rd13, %rd10;
	ld.global.nc.f32 	%f25, [%rd3];
	max.f32 	%f148, %f25, 0fFF7FFFFD;
	ld.global.nc.f32 	%f26, [%rd3+512];
	max.f32 	%f149, %f148, %f26;
	ld.global.nc.f32 	%f27, [%rd3+1024];
	max.f32 	%f150, %f149, %f27;
	ld.global.nc.f32 	%f28, [%rd3+1536];
	max.f32 	%f151, %f150, %f28;
	ld.global.nc.f32 	%f29, [%rd3+2048];
	max.f32 	%f152, %f151, %f29;
	ld.global.nc.f32 	%f30, [%rd3+2560];
	max.f32 	%f153, %f152, %f30;
	ld.global.nc.f32 	%f31, [%rd3+3072];
	max.f32 	%f251, %f153, %f31;
	@%p27 bra 	$L__BB0_25;
	ld.global.nc.f32 	%f154, [%rd3+3584];
	max.f32 	%f251, %f251, %f154;
$L__BB0_25:
	setp.ne.s32 	%p28, %r3, 0;
	// begin inline asm
	activemask.b32 %r57;
	// end inline asm
	mov.b32 	%r58, %f251;
	shfl.sync.down.b32	%r59|%p29, %r58, 16, 31, %r57;
	mov.b32 	%f155, %r59;
	max.f32 	%f156, %f251, %f155;
	mov.b32 	%r60, %f156;
	shfl.sync.down.b32	%r61|%p30, %r60, 8, 31, %r57;
	mov.b32 	%f157, %r61;
	max.f32 	%f158, %f156, %f157;
	mov.b32 	%r62, %f158;
	shfl.sync.down.b32	%r63|%p31, %r62, 4, 31, %r57;
	mov.b32 	%f159, %r63;
	max.f32 	%f160, %f158, %f159;
	mov.b32 	%r64, %f160;
	shfl.sync.down.b32	%r65|%p32, %r64, 2, 31, %r57;
	mov.b32 	%f161, %r65;
	max.f32 	%f162, %f160, %f161;
	mov.b32 	%r66, %f162;
	shfl.sync.down.b32	%r67|%p33, %r66, 1, 31, %r57;
	mov.b32 	%f163, %r67;
	max.f32 	%f35, %f162, %f163;
	@%p28 bra 	$L__BB0_27;
	shr.u32 	%r68, %r1, 3;
	mov.u32 	%r69, _ZZ72softmax_shared_1036_softmax_shared_1036_copy_fused_kernel_vfuse_lb_idx_0PfS_S_S_E17red_buf_staging36;
	add.s32 	%r70, %r69, %r68;
	st.shared.f32 	[%r70], %f35;
$L__BB0_27:
	setp.gt.u32 	%p34, %r1, 3;
	// begin inline asm
	bar.sync 2,128;
	// end inline asm
	@%p34 bra 	$L__BB0_29;
	shl.b32 	%r71, %r1, 2;
	mov.u32 	%r72, _ZZ72softmax_shared_1036_softmax_shared_1036_copy_fused_kernel_vfuse_lb_idx_0PfS_S_S_E17red_buf_staging36;
	add.s32 	%r73, %r72, %r71;
	ld.shared.f32 	%f252, [%r73];
$L__BB0_29:
	setp.ne.s32 	%p35, %r1, 0;
	// begin inline asm
	activemask.b32 %r74;
	// end inline asm
	and.b32  	%r75, %r74, 15;
	mov.b32 	%r76, %f252;
	shfl.sync.down.b32	%r77|%p36, %r76, 2, 31, %r75;
	mov.b32 	%f165, %r77;
	max.f32 	%f166, %f252, %f165;
	mov.b32 	%r78, %f166;
	shfl.sync.down.b32	%r79|%p37, %r78, 1, 31, %r75;
	mov.b32 	%f167, %r79;
	max.f32 	%f38, %f166, %f167;
	@%p35 bra 	$L__BB0_31;
	st.volatile.shared.f32 	[_ZZ72softmax_shared_1036_softmax_shared_1036_copy_fused_kernel_vfuse_lb_idx_0PfS_S_S_E12red_result25], %f38;
$L__BB0_31:
	setp.ne.s32 	%p38, %r1, 0;
	// begin inline asm
	bar.sync 2,128;
	// end inline asm
	@%p38 bra 	$L__BB0_33;
	ld.volatile.shared.f32 	%f168, [_ZZ72softmax_shared_1036_softmax_shared_1036_copy_fused_kernel_vfuse_lb_idx_0PfS_S_S_E12red_result25];
	st.shared.f32 	[_ZZ72softmax_shared_1036_softmax_shared_1036_copy_fused_kernel_vfuse_lb_idx_0PfS_S_S_E19T_softmax_maxelem26_$_0], %f168;
$L__BB0_33:
	setp.gt.u32 	%p39, %r1, 103;
	// begin inline asm
	bar.sync 2,128;
	// end inline asm
	ld.shared.f32 	%f39, [_ZZ72softmax_shared_1036_softmax_shared_1036_copy_fused_kernel_vfuse_lb_idx_0PfS_S_S_E19T_softmax_maxelem26_$_0];
	sub.f32 	%f169, %f25, %f39;
	mul.f32 	%f170, %f169, 0f3FB8AA3B;
	ex2.approx.f32 	%f171, %f170;
	add.f32 	%f172, %f171, 0f00000000;
	sub.f32 	%f173, %f26, %f39;
	mul.f32 	%f174, %f173, 0f3FB8AA3B;
	ex2.approx.f32 	%f175, %f174;
	add.f32 	%f176, %f172, %f175;
	sub.f32 	%f177, %f27, %f39;
	mul.f32 	%f178, %f177, 0f3FB8AA3B;
	ex2.approx.f32 	%f179, %f178;
	add.f32 	%f180, %f176, %f179;
	sub.f32 	%f181, %f28, %f39;
	mul.f32 	%f182, %f181, 0f3FB8AA3B;
	ex2.approx.f32 	%f183, %f182;
	add.f32 	%f184, %f180, %f183;
	sub.f32 	%f185, %f29, %f39;
	mul.f32 	%f186, %f185, 0f3FB8AA3B;
	ex2.approx.f32 	%f187, %f186;
	add.f32 	%f188, %f184, %f187;
	sub.f32 	%f189, %f30, %f39;
	mul.f32 	%f190, %f189, 0f3FB8AA3B;
	ex2.approx.f32 	%f191, %f190;
	add.f32 	%f192, %f188, %f191;
	sub.f32 	%f193, %f31, %f39;
	mul.f32 	%f194, %f193, 0f3FB8AA3B;
	ex2.approx.f32 	%f195, %f194;
	add.f32 	%f253, %f192, %f195;
	@%p39 bra 	$L__BB0_35;
	ld.global.nc.f32 	%f196, [%rd3+3584];
	sub.f32 	%f197, %f196, %f39;
	mul.f32 	%f198, %f197, 0f3FB8AA3B;
	ex2.approx.f32 	%f199, %f198;
	add.f32 	%f253, %f253, %f199;
$L__BB0_35:
	setp.ne.s32 	%p40, %r3, 0;
	// begin inline asm
	activemask.b32 %r80;
	// end inline asm
	mov.b32 	%r81, %f253;
	shfl.sync.down.b32	%r82|%p41, %r81, 16, 31, %r80;
	mov.b32 	%f200, %r82;
	add.f32 	%f201, %f253, %f200;
	mov.b32 	%r83, %f201;
	shfl.sync.down.b32	%r84|%p42, %r83, 8, 31, %r80;
	mov.b32 	%f202, %r84;
	add.f32 	%f203, %f201, %f202;
	mov.b32 	%r85, %f203;
	shfl.sync.down.b32	%r86|%p43, %r85, 4, 31, %r80;
	mov.b32 	%f204, %r86;
	add.f32 	%f205, %f203, %f204;
	mov.b32 	%r87, %f205;
	shfl.sync.down.b32	%r88|%p44, %r87, 2, 31, %r80;
	mov.b32 	%f206, %r88;
	add.f32 	%f207, %f205, %f206;
	mov.b32 	%r89, %f207;
	shfl.sync.down.b32	%r90|%p45, %r89, 1, 31, %r80;
	mov.b32 	%f208, %r90;
	add.f32 	%f43, %f207, %f208;
	@%p40 bra 	$L__BB0_37;
	shr.u32 	%r91, %r1, 3;
	mov.u32 	%r92, _ZZ72softmax_shared_1036_softmax_shared_1036_copy_fused_kernel_vfuse_lb_idx_0PfS_S_S_E19red_buf_staging_143;
	add.s32 	%r93, %r92, %r91;
	st.shared.f32 	[%r93], %f43;
$L__BB0_37:
	setp.gt.u32 	%p46, %r1, 3;
	// begin inline asm
	bar.sync 2,128;
	// end inline asm
	@%p46 bra 	$L__BB0_39;
	shl.b32 	%r94, %r1, 2;
	mov.u32 	%r95, _ZZ72softmax_shared_1036_softmax_shared_1036_copy_fused_kernel_vfuse_lb_idx_0PfS_S_S_E19red_buf_staging_143;
	add.s32 	%r96, %r95, %r94;
	ld.shared.f32 	%f254, [%r96];
$L__BB0_39:
	setp.ne.s32 	%p47, %r1, 0;
	// begin inline asm
	activemask.b32 %r97;
	// end inline asm
	and.b32  	%r98, %r97, 15;
	mov.b32 	%r99, %f254;
	shfl.sync.down.b32	%r100|%p48, %r99, 2, 31, %r98;
	mov.b32 	%f210, %r100;
	add.f32 	%f211, %f254, %f210;
	mov.b32 	%r101, %f211;
	shfl.sync.down.b32	%r102|%p49, %r101, 1, 31, %r98;
	mov.b32 	%f212, %r102;
	add.f32 	%f46, %f211, %f212;
	@%p47 bra 	$L__BB0_41;
	st.volatile.shared.f32 	[_ZZ72softmax_shared_1036_softmax_shared_1036_copy_fused_kernel_vfuse_lb_idx_0PfS_S_S_E14red_result_128], %f46;
$L__BB0_41:
	setp.ne.s32 	%p50, %r1, 0;
	// begin inline asm
	bar.sync 2,128;
	// end inline asm
	@%p50 bra 	$L__BB0_43;
	ld.volatile.shared.f32 	%f213, [_ZZ72softmax_shared_1036_softmax_shared_1036_copy_fused_kernel_vfuse_lb_idx_0PfS_S_S_E14red_result_128];
	st.shared.f32 	[_ZZ72softmax_shared_1036_softmax_shared_1036_copy_fused_kernel_vfuse_lb_idx_0PfS_S_S_E18T_softmax_expsum29_$_0], %f213;
$L__BB0_43:
	setp.gt.u32 	%p51, %r1, 103;
	// begin inline asm
	bar.sync 2,128;
	// end inline asm
	ld.shared.f32 	%f47, [_ZZ72softmax_shared_1036_softmax_shared_1036_copy_fused_kernel_vfuse_lb_idx_0PfS_S_S_E19T_softmax_maxelem26_$_0];
	ld.shared.f32 	%f48, [_ZZ72softmax_shared_1036_softmax_shared_1036_copy_fused_kernel_vfuse_lb_idx_0PfS_S_S_E18T_softmax_expsum29_$_0];
	sub.f32 	%f214, %f25, %f47;
	mul.f32 	%f215, %f214, 0f3FB8AA3B;
	ex2.approx.f32 	%f216, %f215;
	div.rn.f32 	%f217, %f216, %f48;
	cvta.to.global.u64 	%rd15, %rd7;
	add.s64 	%rd4, %rd15, %rd10;
	st.global.f32 	[%rd4], %f217;
	sub.f32 	%f218, %f26, %f47;
	mul.f32 	%f219, %f218, 0f3FB8AA3B;
	ex2.approx.f32 	%f220, %f219;
	div.rn.f32 	%f221, %f220, %f48;
	st.global.f32 	[%rd4+512], %f221;
	sub.f32 	%f222, %f27, %f47;
	mul.f32 	%f223, %f222, 0f3FB8AA3B;
	ex2.approx.f32 	%f224, %f223;
	div.rn.f32 	%f225, %f224, %f48;
	st.global.f32 	[%rd4+1024], %f225;
	sub.f32 	%f226, %f28, %f47;
	mul.f32 	%f227, %f226, 0f3FB8AA3B;
	ex2.approx.f32 	%f228, %f227;
	div.rn.f32 	%f229, %f228, %f48;
	st.global.f32 	[%rd4+1536], %f229;
	sub.f32 	%f230, %f29, %f47;
	mul.f32 	%f231, %f230, 0f3FB8AA3B;
	ex2.approx.f32 	%f232, %f231;
	div.rn.f32 	%f233, %f232, %f48;
	st.global.f32 	[%rd4+2048], %f233;
	sub.f32 	%f234, %f30, %f47;
	mul.f32 	%f235, %f234, 0f3FB8AA3B;
	ex2.approx.f32 	%f236, %f235;
	div.rn.f32 	%f237, %f236, %f48;
	st.global.f32 	[%rd4+2560], %f237;
	sub.f32 	%f238, %f31, %f47;
	mul.f32 	%f239, %f238, 0f3FB8AA3B;
	ex2.approx.f32 	%f240, %f239;
	div.rn.f32 	%f241, %f240, %f48;
	st.global.f32 	[%rd4+3072], %f241;
	@%p51 bra 	$L__BB0_45;
	ld.global.nc.f32 	%f242, [%rd3+3584];
	sub.f32 	%f243, %f242, %f47;
	mul.f32 	%f244, %f243, 0f3FB8AA3B;
	ex2.approx.f32 	%f245, %f244;
	div.rn.f32 	%f246, %f245, %f48;
	st.global.f32 	[%rd4+3584], %f246;
$L__BB0_45:
	ret;

}
	// .globl	_Z69softmax_shared_1036_softmax_shared_1036_copy_fused_kernel_vfuse_idx_0PfS_S_S_
.visible .entry _Z69softmax_shared_1036_softmax_shared_1036_copy_fused_kernel_vfuse_idx_0PfS_S_S_(
	.param .u64 .ptr .align 1 _Z69softmax_shared_1036_softmax_shared_1036_copy_fused_kernel_vfuse_idx_0PfS_S_S__param_0,
	.param .u64 .ptr .align 1 _Z69softmax_shared_1036_softmax_shared_1036_copy_fused_kernel_vfuse_idx_0PfS_S_S__param_1,
	.param .u64 .ptr .align 1 _Z69softmax_shared_1036_softmax_shared_1036_copy_fused_kernel_vfuse_idx_0PfS_S_S__param_2,
	.param .u64 .ptr .align 1 _Z69softmax_shared_1036_softmax_shared_1036_copy_fused_kernel_vfuse_idx_0PfS_S_S__param_3
)
.maxntid 128
{
	.reg .pred 	%p<52>;
	.reg .b32 	%r<103>;
	.reg .b32 	%f<255>;
	.reg .b64 	%rd<17>;
	// demoted variable
	.shared .align 4 .b8 _ZZ69softmax_shared_1036_softmax_shared_1036_copy_fused_kernel_vfuse_idx_0PfS_S_S_E11red_result3[1028];
	// demoted variable
	.shared .align 4 .f32 _ZZ69softmax_shared_1036_softmax_shared_1036_copy_fused_kernel_vfuse_idx_0PfS_S_S_E18T_softmax_maxelem4_$_0;
	// demoted variable
	.shared .align 4 .b8 _ZZ69softmax_shared_1036_softmax_shared_1036_copy_fused_kernel_vfuse_idx_0PfS_S_S_E13red_result_16[1028];
	// demoted variable
	.shared .align 4 .f32 _ZZ69softmax_shared_1036_softmax_shared_1036_copy_fused_kernel_vfuse_idx_0PfS_S_S_E17T_softmax_expsum7_$_0;
	// demoted variable
	.shared .align 4 .b8 _ZZ69softmax_shared_1036_softmax_shared_1036_copy_fused_kernel_vfuse_idx_0PfS_S_S_E17red_buf_staging14[16];
	// demoted variable
	.shared .align 4 .b8 _ZZ69softmax_shared_1036_softmax_shared_1036_copy_fused_kernel_vfuse_idx_0PfS_S_S_E19red_buf_staging_121[16];
	// demoted variable
	.shared .align 4 .b8 _ZZ69softmax_shared_1036_softmax_shared_1036_copy_fused_kernel_vfuse_idx_0PfS_S_S_E12red_result25[1028];
	// demoted variable
	.shared .align 4 .f32 _ZZ69softmax_shared_1036_softmax_shared_1036_copy_fused_kernel_vfuse_idx_0PfS_S_S_E19T_softmax_maxelem26_$_0;
	// demoted variable
	.shared .align 4 .b8 _ZZ69softmax_shared_1036_softmax_shared_1036_copy_fused_kernel_vfuse_idx_0PfS_S_S_E14red_result_128[1028];
	// demoted variable
	.shared .align 4 .f32 _ZZ69softmax_shared_1036_softmax_shared_1036_copy_fused_kernel_vfuse_idx_0PfS_S_S_E18T_softmax_expsum29_$_0;
	// demoted variable
	.shared .align 4 .b8 _ZZ69softmax_shared_1036_softmax_shared_1036_copy_fused_kernel_vfuse_idx_0PfS_S_S_E17red_buf_staging36[16];
	// demoted variable
	.shared .align 4 .b8 _ZZ69softmax_shared_1036_softmax_shared_1036_copy_fused_kernel_vfuse_idx_0PfS_S_S_E19red_buf_staging_143[16];
	ld.param.u64 	%rd5, [_Z69softmax_shared_1036_softmax_shared_1036_copy_fused_kernel_vfuse_idx_0PfS_S_S__param_0];
	ld.param.u64 	%rd6, [_Z69softmax_shared_1036_softmax_shared_1036_copy_fused_kernel_vfuse_idx_0PfS_S_S__param_1];
	ld.param.u64 	%rd7, [_Z69softmax_shared_1036_softmax_shared_1036_copy_fused_kernel_vfuse_idx_0PfS_S_S__param_2];
	ld.param.u64 	%rd8, [_Z69softmax_shared_1036_softmax_shared_1036_copy_fused_kernel_vfuse_idx_0PfS_S_S__param_3];
	mov.u32 	%r4, %tid.x;
	mov.u32 	%r5, %tid.y;
	mov.u32 	%r6, %ntid.x;
	mov.u32 	%r7, %tid.z;
	mov.u32 	%r8, %ntid.y;
	mad.lo.s32 	%r9, %r8, %r7, %r5;
	mad.lo.s32 	%r1, %r9, %r6, %r4;
	setp.gt.u32 	%p1, %r1, 127;
	@%p1 bra 	$L__BB1_45;
	cvta.to.global.u64 	%rd9, %rd6;
	mov.u32 	%r10, %ctaid.x;
	mad.lo.s32 	%r2, %r10, 1000, %r1;
	mul.wide.u32 	%rd10, %r2, 4;
	add.s64 	%rd1, %rd9, %rd10;
	ld.global.nc.f32 	%f1, [%rd1];
	max.f32 	%f49, %f1, 0fFF7FFFFD;
	ld.global.nc.f32 	%f2, [%rd1+512];
	max.f32 	%f50, %f49, %f2;
	ld.global.nc.f32 	%f3, [%rd1+1024];
	max.f32 	%f51, %f50, %f3;
	ld.global.nc.f32 	%f4, [%rd1+1536];
	max.f32 	%f52, %f51, %f4;
	ld.global.nc.f32 	%f5, [%rd1+2048];
	max.f32 	%f53, %f52, %f5;
	ld.global.nc.f32 	%f6, [%rd1+2560];
	max.f32 	%f54, %f53, %f6;
	ld.global.nc.f32 	%f7, [%rd1+3072];
	max.f32 	%f247, %f54, %f7;
	setp.gt.u32 	%p2, %r1, 103;
	@%p2 bra 	$L__BB1_3;
	ld.global.nc.f32 	%f55, [%rd1+3584];
	max.f32 	%f247, %f247, %f55;
$L__BB1_3:
	// begin inline asm
	activemask.b32 %r11;
	// end inline asm
	mov.b32 	%r12, %f247;
	shfl.sync.down.b32	%r13|%p3, %r12, 16, 31, %r11;
	mov.b32 	%f56, %r13;
	max.f32 	%f57, %f247, %f56;
	mov.b32 	%r14, %f57;
	shfl.sync.down.b32	%r15|%p4, %r14, 8, 31, %r11;
	mov.b32 	%f58, %r15;
	max.f32 	%f59, %f57, %f58;
	mov.b32 	%r16, %f59;
	shfl.sync.down.b32	%r17|%p5, %r16, 4, 31, %r11;
	mov.b32 	%f60, %r17;
	max.f32 	%f61, %f59, %f60;
	mov.b32 	%r18, %f61;
	shfl.sync.down.b32	%r19|%p6, %r18, 2, 31, %r11;
	mov.b32 	%f62, %r19;
	max.f32 	%f63, %f61, %f62;
	mov.b32 	%r20, %f63;
	shfl.sync.down.b32	%r21|%p7, %r20, 1, 31, %r11;
	mov.b32 	%f64, %r21;
	max.f32 	%f11, %f63, %f64;
	and.b32  	%r3, %r1, 31;
	setp.ne.s32 	%p8, %r3, 0;
	@%p8 bra 	$L__BB1_5;
	shr.u32 	%r22, %r1, 3;
	mov.u32 	%r23, _ZZ69softmax_shared_1036_softmax_shared_1036_copy_fused_kernel_vfuse_idx_0PfS_S_S_E17red_buf_staging14;
	add.s32 	%r24, %r23, %r22;
	st.shared.f32 	[%r24], %f11;
$L__BB1_5:
	// begin inline asm
	bar.sync 1,128;
	// end inline asm
	setp.gt.u32 	%p9, %r1, 3;
	@%p9 bra 	$L__BB1_7;
	shl.b32 	%r25, %r1, 2;
	mov.u32 	%r26, _ZZ69softmax_shared_1036_softmax_shared_1036_copy_fused_kernel_vfuse_idx_0PfS_S_S_E17red_buf_staging14;
	add.s32 	%r27, %r26, %r25;
	ld.shared.f32 	%f248, [%r27];
$L__BB1_7:
	// begin inline asm
	activemask.b32 %r28;
	// end inline asm
	and.b32  	%r29, %r28, 15;
	mov.b32 	%r30, %f248;
	shfl.sync.down.b32	%r31|%p10, %r30, 2, 31, %r29;
	mov.b32 	%f66, %r31;
	max.f32 	%f67, %f248, %f66;
	mov.b32 	%r32, %f67;
	shfl.sync.down.b32	%r33|%p11, %r32, 1, 31, %r29;
	mov.b32 	%f68, %r33;
	max.f32 	%f14, %f67, %f68;
	setp.ne.s32 	%p12, %r1, 0;
	@%p12 bra 	$L__BB1_9;
	st.volatile.shared.f32 	[_ZZ69softmax_shared_1036_softmax_shared_1036_copy_fused_kernel_vfuse_idx_0PfS_S_S_E11red_result3], %f14;
$L__BB1_9:
	setp.ne.s32 	%p13, %r1, 0;
	// begin inline asm
	bar.sync 1,128;
	// end inline asm
	@%p13 bra 	$L__BB1_11;
	ld.volatile.shared.f32 	%f69, [_ZZ69softmax_shared_1036_softmax_shared_1036_copy_fused_kernel_vfuse_idx_0PfS_S_S_E11red_result3];
	st.shared.f32 	[_ZZ69softmax_shared_1036_softmax_shared_1036_copy_fused_kernel_vfuse_idx_0PfS_S_S_E18T_softmax_maxelem4_$_0], %f69;
$L__BB1_11:
	setp.gt.u32 	%p14, %r1, 103;
	// begin inline asm
	bar.sync 1,128;
	// end inline asm
	ld.shared.f32 	%f15, [_ZZ69softmax_shared_1036_softmax_shared_1036_copy_fused_kernel_vfuse_idx_0PfS_S_S_E18T_softmax_maxelem4_$_0];
	sub.f32 	%f70, %f1, %f15;
	mul.f32 	%f71, %f70, 0f3FB8AA3B;
	ex2.approx.f32 	%f72, %f71;
	add.f32 	%f73, %f72, 0f00000000;
	sub.f32 	%f74, %f2, %f15;
	mul.f32 	%f75, %f74, 0f3FB8AA3B;
	ex2.approx.f32 	%f76, %f75;
	add.f32 	%f77, %f73, %f76;
	sub.f32 	%f78, %f3, %f15;
	mul.f32 	%f79, %f78, 0f3FB8AA3B;
	ex2.approx.f32 	%f80, %f79;
	add.f32 	%f81, %f77, %f80;
	sub.f32 	%f82, %f4, %f15;
	mul.f32 	%f83, %f82, 0f3FB8AA3B;
	ex2.approx.f32 	%f84, %f83;
	add.f32 	%f85, %f81, %f84;
	sub.f32 	%f86, %f5, %f15;
	mul.f32 	%f87, %f86, 0f3FB8AA3B;
	ex2.approx.f32 	%f88, %f87;
	add.f32 	%f89, %f85, %f88;
	sub.f32 	%f90, %f6, %f15;
	mul.f32 	%f91, %f90, 0f3FB8AA3B;
	ex2.approx.f32 	%f92, %f91;
	add.f32 	%f93, %f89, %f92;
	sub.f32 	%f94, %f7, %f15;
	mul.f32 	%f95, %f94, 0f3FB8AA3B;
	ex2.approx.f32 	%f96, %f95;
	add.f32 	%f249, %f93, %f96;
	@%p14 bra 	$L__BB1_13;
	ld.global.nc.f32 	%f97, [%rd1+3584];
	sub.f32 	%f98, %f97, %f15;
	mul.f32 	%f99, %f98, 0f3FB8AA3B;
	ex2.approx.f32 	%f100, %f99;
	add.f32 	%f249, %f249, %f100;
$L__BB1_13:
	setp.ne.s32 	%p15, %r3, 0;
	// begin inline asm
	activemask.b32 %r34;
	// end inline asm
	mov.b32 	%r35, %f249;
	shfl.sync.down.b32	%r36|%p16, %r35, 16, 31, %r34;
	mov.b32 	%f101, %r36;
	add.f32 	%f102, %f249, %f101;
	mov.b32 	%r37, %f102;
	shfl.sync.down.b32	%r38|%p17, %r37, 8, 31, %r34;
	mov.b32 	%f103, %r38;
	add.f32 	%f104, %f102, %f103;
	mov.b32 	%r39, %f104;
	shfl.sync.down.b32	%r40|%p18, %r39, 4, 31, %r34;
	mov.b32 	%f105, %r40;
	add.f32 	%f106, %f104, %f105;
	mov.b32 	%r41, %f106;
	shfl.sync.down.b32	%r42|%p19, %r41, 2, 31, %r34;
	mov.b32 	%f107, %r42;
	add.f32 	%f108, %f106, %f107;
	mov.b32 	%r43, %f108;
	shfl.sync.down.b32	%r44|%p20, %r43, 1, 31, %r34;
	mov.b32 	%f109, %r44;
	add.f32 	%f19, %f108, %f109;
	@%p15 bra 	$L__BB1_15;
	shr.u32 	%r45, %r1, 3;
	mov.u32 	%r46, _ZZ69softmax_shared_1036_softmax_shared_1036_copy_fused_kernel_vfuse_idx_0PfS_S_S_E19red_buf_staging_121;
	add.s32 	%r47, %r46, %r45;
	st.shared.f32 	[%r47], %f19;
$L__BB1_15:
	setp.gt.u32 	%p21, %r1, 3;
	// begin inline asm
	bar.sync 1,128;
	// end inline asm
	@%p21 bra 	$L__BB1_17;
	shl.b32 	%r48, %r1, 2;
	mov.u32 	%r49, _ZZ69softmax_shared_1036_softmax_shared_1036_copy_fused_kernel_vfuse_idx_0PfS_S_S_E19red_buf_staging_121;
	add.s32 	%r50, %r49, %r48;
	ld.shared.f32 	%f250, [%r50];
$L__BB1_17:
	setp.ne.s32 	%p22, %r1, 0;
	// begin inline asm
	activemask.b32 %r51;
	// end inline asm
	and.b32  	%r52, %r51, 15;
	mov.b32 	%r53, %f250;
	shfl.sync.down.b32	%r54|%p23, %r53, 2, 31, %r52;
	mov.b32 	%f111, %r54;
	add.f32 	%f112, %f250, %f111;
	mov.b32 	%r55, %f112;
	shfl.sync.down.b32	%r56|%p24, %r55, 1, 31, %r52;
	mov.b32 	%f113, %r56;
	add.f32 	%f22, %f112, %f113;
	@%p22 bra 	$L__BB1_19;
	st.volatile.shared.f32 	[_ZZ69softmax_shared_1036_softmax_shared_1036_copy_fused_kernel_vfuse_idx_0PfS_S_S_E13red_result_16], %f22;
$L__BB1_19:
	setp.ne.s32 	%p25, %r1, 0;
	// begin inline asm
	bar.sync 1,128;
	// end inline asm
	@%p25 bra 	$L__BB1_21;
	ld.volatile.shared.f32 	%f114, [_ZZ69softmax_shared_1036_softmax_shared_1036_copy_fused_kernel_vfuse_idx_0PfS_S_S_E13red_result_16];
	st.shared.f32 	[_ZZ69softmax_shared_1036_softmax_shared_1036_copy_fused_kernel_vfuse_idx_0PfS_S_S_E17T_softmax_expsum7_$_0], %f114;
$L__BB1_21:
	setp.gt.u32 	%p26, %r1, 103;
	// begin inline asm
	bar.sync 1,128;
	// end inline asm
	ld.shared.f32 	%f23, [_ZZ69softmax_shared_1036_softmax_shared_1036_copy_fused_kernel_vfuse_idx_0PfS_S_S_E18T_softmax_maxelem4_$_0];
	ld.shared.f32 	%f24, [_ZZ69softmax_shared_1036_softmax_shared_1036_copy_fused_kernel_vfuse_idx_0PfS_S_S_E17T_softmax_expsum7_$_0];
	sub.f32 	%f115, %f1, %f23;
	mul.f32 	%f116, %f115, 0f3FB8AA3B;
	ex2.approx.f32 	%f117, %f116;
	div.rn.f32 	%f118, %f117, %f24;
	cvta.to.global.u64 	%rd11, %rd5;
	add.s64 	%rd2, %rd11, %rd10;
	st.global.f32 	[%rd2], %f118;
	sub.f32 	%f119, %f2, %f23;
	mul.f32 	%f120, %f119, 0f3FB8AA3B;
	ex2.approx.f32 	%f121, %f120;
	div.rn.f32 	%f122, %f121, %f24;
	st.global.f32 	[%rd2+512], %f122;
	sub.f32 	%f123, %f3, %f23;
	mul.f32 	%f124, %f123, 0f3FB8AA3B;
	ex2.approx.f32 	%f125, %f124;
	div.rn.f32 	%f126, %f125, %f24;
	st.global.f32 	[%rd2+1024], %f126;
	sub.f32 	%f127, %f4, %f23;
	mul.f32 	%f128, %f127, 0f3FB8AA3B;
	ex2.approx.f32 	%f129, %f128;
	div.rn.f32 	%f130, %f129, %f24;
	st.global.f32 	[%rd2+1536], %f130;
	sub.f32 	%f131, %f5, %f23;
	mul.f32 	%f132, %f131, 0f3FB8AA3B;
	ex2.approx.f32 	%f133, %f132;
	div.rn.f32 	%f134, %f133, %f24;
	st.global.f32 	[%rd2+2048], %f134;
	sub.f32 	%f135, %f6, %f23;
	mul.f32 	%f136, %f135, 0f3FB8AA3B;
	ex2.approx.f32 	%f137, %f136;
	div.rn.f32 	%f138, %f137, %f24;
	st.global.f32 	[%rd2+2560], %f138;
	sub.f32 	%f139, %f7, %f23;
	mul.f32 	%f140, %f139, 0f3FB8AA3B;
	ex2.approx.f32 	%f141, %f140;
	div.rn.f32 	%f142, %f141, %f24;
	st.global.f32 	[%rd2+3072], %f142;
	@%p26 bra 	$L__BB1_23;
	ld.global.nc.f32 	%f143, [%rd1+3584];
	sub.f32 	%f144, %f143, %f23;
	mul.f32 	%f145, %f144, 0f3FB8AA3B;
	ex2.approx.f32 	%f146, %f145;
	div.rn.f32 	%f147, %f146, %f24;
	st.global.f32 	[%rd2+3584], %f147;
$L__BB1_23:
	setp.gt.u32 	%p27, %r1, 103;
	cvta.to.global.u64 	%rd13, %rd8;
	add.s64 	%rd3, %rd13, %rd10;
	ld.global.nc.f32 	%f25, [%rd3];
	max.f32 	%f148, %f25, 0fFF7FFFFD;
	ld.global.nc.f32 	%f26, [%rd3+512];
	max.f32 	%f149, %f148, %f26;
	ld.global.nc.f32 	%f27, [%rd3+1024];
	max.f32 	%f150, %f149, %f27;
	ld.global.nc.f32 	%f28, [%rd3+1536];
	max.f32 	%f151, %f150, %f28;
	ld.global.nc.f32 	%f29, [%rd3+2048];
	max.f32 	%f152, %f151, %f29;
	ld.global.nc.f32 	%f30, [%rd3+2560];
	max.f32 	%f153, %f152, %f30;
	ld.global.nc.f32 	%f31, [%rd3+3072];
	max.f32 	%f251, %f153, %f31;
	@%p27 bra 	$L__BB1_25;
	ld.global.nc.f32 	%f154, [%rd3+3584];
	max.f32 	%f251, %f251, %f154;
$L__BB1_25:
	setp.ne.s32 	%p28, %r3, 0;
	// begin inline asm
	activemask.b32 %r57;
	// end inline asm
	mov.b32 	%r58, %f251;
	shfl.sync.down.b32	%r59|%p29, %r58, 16, 31, %r57;
	mov.b32 	%f155, %r59;
	max.f32 	%f156, %f251, %f155;
	mov.b32 	%r60, %f156;
	shfl.sync.down.b32	%r61|%p30, %r60, 8, 31, %r57;
	mov.b32 	%f157, %r61;
	max.f32 	%f158, %f156, %f157;
	mov.b32 	%r62, %f158;
	shfl.sync.down.b32	%r63|%p31, %r62, 4, 31, %r57;
	mov.b32 	%f159, %r63;
	max.f32 	%f160, %f158, %f159;
	mov.b32 	%r64, %f160;
	shfl.sync.down.b32	%r65|%p32, %r64, 2, 31, %r57;
	mov.b32 	%f161, %r65;
	max.f32 	%f162, %f160, %f161;
	mov.b32 	%r66, %f162;
	shfl.sync.down.b32	%r67|%p33, %r66, 1, 31, %r57;
	mov.b32 	%f163, %r67;
	max.f32 	%f35, %f162, %f163;
	@%p28 bra 	$L__BB1_27;
	shr.u32 	%r68, %r1, 3;
	mov.u32 	%r69, _ZZ69softmax_shared_1036_softmax_shared_1036_copy_fused_kernel_vfuse_idx_0PfS_S_S_E17red_buf_staging36;
	add.s32 	%r70, %r69, %r68;
	st.shared.f32 	[%r70], %f35;
$L__BB1_27:
	setp.gt.u32 	%p34, %r1, 3;
	// begin inline asm
	bar.sync 2,128;
	// end inline asm
	@%p34 bra 	$L__BB1_29;
	shl.b32 	%r71, %r1, 2;
	mov.u32 	%r72, _ZZ69softmax_shared_1036_softmax_shared_1036_copy_fused_kernel_vfuse_idx_0PfS_S_S_E17red_buf_staging36;
	add.s32 	%r73, %r72, %r71;
	ld.shared.f32 	%f252, [%r73];
$L__BB1_29:
	setp.ne.s32 	%p35, %r1, 0;
	// begin inline asm
	activemask.b32 %r74;
	// end inline asm
	and.b32  	%r75, %r74, 15;
	mov.b32 	%r76, %f252;
	shfl.sync.down.b32	%r77|%p36, %r76, 2, 31, %r75;
	mov.b32 	%f165, %r77;
	max.f32 	%f166, %f252, %f165;
	mov.b32 	%r78, %f166;
	shfl.sync.down.b32	%r79|%p37, %r78, 1, 31, %r75;
	mov.b32 	%f167, %r79;
	max.f32 	%f38, %f166, %f167;
	@%p35 bra 	$L__BB1_31;
	st.volatile.shared.f32 	[_ZZ69softmax_shared_1036_softmax_shared_1036_copy_fused_kernel_vfuse_idx_0PfS_S_S_E12red_result25], %f38;
$L__BB1_31:
	setp.ne.s32 	%p38, %r1, 0;
	// begin inline asm
	bar.sync 2,128;
	// end inline asm
	@%p38 bra 	$L__BB1_33;
	ld.volatile.shared.f32 	%f168, [_ZZ69softmax_shared_1036_softmax_shared_1036_copy_fused_kernel_vfuse_idx_0PfS_S_S_E12red_result25];
	st.shared.f32 	[_ZZ69softmax_shared_1036_softmax_shared_1036_copy_fused_kernel_vfuse_idx_0PfS_S_S_E19T_softmax_maxelem26_$_0], %f168;
$L__BB1_33:
	setp.gt.u32 	%p39, %r1, 103;
	// begin inline asm
	bar.sync 2,128;
	// end inline asm
	ld.shared.f32 	%f39, [_ZZ69softmax_shared_1036_softmax_shared_1036_copy_fused_kernel_vfuse_idx_0PfS_S_S_E19T_softmax_maxelem26_$_0];
	sub.f32 	%f169, %f25, %f39;
	mul.f32 	%f170, %f169, 0f3FB8AA3B;
	ex2.approx.f32 	%f171, %f170;
	add.f32 	%f172, %f171, 0f00000000;
	sub.f32 	%f173, %f26, %f39;
	mul.f32 	%f174, %f173, 0f3FB8AA3B;
	ex2.approx.f32 	%f175, %f174;
	add.f32 	%f176, %f172, %f175;
	sub.f32 	%f177, %f27, %f39;
	mul.f32 	%f178, %f177, 0f3FB8AA3B;
	ex2.approx.f32 	%f179, %f178;
	add.f32 	%f180, %f176, %f179;
	sub.f32 	%f181, %f28, %f39;
	mul.f32 	%f182, %f181, 0f3FB8AA3B;
	ex2.approx.f32 	%f183, %f182;
	add.f32 	%f184, %f180, %f183;
	sub.f32 	%f185, %f29, %f39;
	mul.f32 	%f186, %f185, 0f3FB8AA3B;
	ex2.approx.f32 	%f187, %f186;
	add.f32 	%f188, %f184, %f187;
	sub.f32 	%f189, %f30, %f39;
	mul.f32 	%f190, %f189, 0f3FB8AA3B;
	ex2.approx.f32 	%f191, %f190;
	add.f32 	%f192, %f188, %f191;
	sub.f32 	%f193, %f31, %f39;
	mul.f32 	%f194, %f193, 0f3FB8AA3B;
	ex2.approx.f32 	%f195, %f194;
	add.f32 	%f253, %f192, %f195;
	@%p39 bra 	$L__BB1_35;
	ld.global.nc.f32 	%f196, [%rd3+3584];
	sub.f32 	%f197, %f196, %f39;
	mul.f32 	%f198, %f197, 0f3FB8AA3B;
	ex2.approx.f32 	%f199, %f198;
	add.f32 	%f253, %f253, %f199;
$L__BB1_35:
	setp.ne.s32 	%p40, %r3, 0;
	// begin inline asm
	activemask.b32 %r80;
	// end inline asm
	mov.b32 	%r81, %f253;
	shfl.sync.down.b32	%r82|%p41, %r81, 16, 31, %r80;
	mov.b32 	%f200, %r82;
	add.f32 	%f201, %f253, %f200;
	mov.b32 	%r83, %f201;
	shfl.sync.down.b32	%r84|%p42, %r83, 8, 31, %r80;
	mov.b32 	%f202, %r84;
	add.f32 	%f203, %f201, %f202;
	mov.b32 	%r85, %f203;
	shfl.sync.down.b32	%r86|%p43, %r85, 4, 31, %r80;
	mov.b32 	%f204, %r86;
	add.f32 	%f205, %f203, %f204;
	mov.b32 	%r87, %f205;
	shfl.sync.down.b32	%r88|%p44, %r87, 2, 31, %r80;
	mov.b32 	%f206, %r88;
	add.f32 	%f207, %f205, %f206;
	mov.b32 	%r89, %f207;
	shfl.sync.down.b32	%r90|%p45, %r89, 1, 31, %r80;
	mov.b32 	%f208, %r90;
	add.f32 	%f43, %f207, %f208;
	@%p40 bra 	$L__BB1_37;
	shr.u32 	%r91, %r1, 3;
	mov.u32 	%r92, _ZZ69softmax_shared_1036_softmax_shared_1036_copy_fused_kernel_vfuse_idx_0PfS_S_S_E19red_buf_staging_143;
	add.s32 	%r93, %r92, %r91;
	st.shared.f32 	[%r93], %f43;
$L__BB1_37:
	setp.gt.u32 	%p46, %r1, 3;
	// begin inline asm
	bar.sync 2,128;
	// end inline asm
	@%p46 bra 	$L__BB1_39;
	shl.b32 	%r94, %r1, 2;
	mov.u32 	%r95, _ZZ69softmax_shared_1036_softmax_shared_1036_copy_fused_kernel_vfuse_idx_0PfS_S_S_E19red_buf_staging_143;
	add.s32 	%r96, %r95, %r94;
	ld.shared.f32 	%f254, [%r96];
$L__BB1_39:
	setp.ne.s32 	%p47, %r1, 0;
	// begin inline asm
	activemask.b32 %r97;
	// end inline asm
	and.b32  	%r98, %r97, 15;
	mov.b32 	%r99, %f254;
	shfl.sync.down.b32	%r100|%p48, %r99, 2, 31, %r98;
	mov.b32 	%f210, %r100;
	add.f32 	%f211, %f254, %f210;
	mov.b32 	%r101, %f211;
	shfl.sync.down.b32	%r102|%p49, %r101, 1, 31, %r98;
	mov.b32 	%f212, %r102;
	add.f32 	%f46, %f211, %f212;
	@%p47 bra 	$L__BB1_41;
	st.volatile.shared.f32 	[_ZZ69softmax_shared_1036_softmax_shared_1036_copy_fused_kernel_vfuse_idx_0PfS_S_S_E14red_result_128], %f46;
$L__BB1_41:
	setp.ne.s32 	%p50, %r1, 0;
	// begin inline asm
	bar.sync 2,128;
	// end inline asm
	@%p50 bra 	$L__BB1_43;
	ld.volatile.shared.f32 	%f213, [_ZZ69softmax_shared_1036_softmax_shared_1036_copy_fused_kernel_vfuse_idx_0PfS_S_S_E14red_result_128];
	st.shared.f32 	[_ZZ69softmax_shared_1036_softmax_shared_1036_copy_fused_kernel_vfuse_idx_0PfS_S_S_E18T_softmax_expsum29_$_0], %f213;
$L__BB1_43:
	setp.gt.u32 	%p51, %r1, 103;
	// begin inline asm
	bar.sync 2,128;
	// end inline asm
	ld.shared.f32 	%f47, [_ZZ69softmax_shared_1036_softmax_shared_1036_copy_fused_kernel_vfuse_idx_0PfS_S_S_E19T_softmax_maxelem26_$_0];
	ld.shared.f32 	%f48, [_ZZ69softmax_shared_1036_softmax_shared_1036_copy_fused_kernel_vfuse_idx_0PfS_S_S_E18T_softmax_expsum29_$_0];
	sub.f32 	%f214, %f25, %f47;
	mul.f32 	%f215, %f214, 0f3FB8AA3B;
	ex2.approx.f32 	%f216, %f215;
	div.rn.f32 	%f217, %f216, %f48;
	cvta.to.global.u64 	%rd15, %rd7;
	add.s64 	%rd4, %rd15, %rd10;
	st.global.f32 	[%rd4], %f217;
	sub.f32 	%f218, %f26, %f47;
	mul.f32 	%f219, %f218, 0f3FB8AA3B;
	ex2.approx.f32 	%f220, %f219;
	div.rn.f32 	%f221, %f220, %f48;
	st.global.f32 	[%rd4+512], %f221;
	sub.f32 	%f222, %f27, %f47;
	mul.f32 	%f223, %f222, 0f3FB8AA3B;
	ex2.approx.f32 	%f224, %f223;
	div.rn.f32 	%f225, %f224, %f48;
	st.global.f32 	[%rd4+1024], %f225;
	sub.f32 	%f226, %f28, %f47;
	mul.f32 	%f227, %f226, 0f3FB8AA3B;
	ex2.approx.f32 	%f228, %f227;
	div.rn.f32 	%f229, %f228, %f48;
	st.global.f32 	[%rd4+1536], %f229;
	sub.f32 	%f230, %f29, %f47;
	mul.f32 	%f231, %f230, 0f3FB8AA3B;
	ex2.approx.f32 	%f232, %f231;
	div.rn.f32 	%f233, %f232, %f48;
	st.global.f32 	[%rd4+2048], %f233;
	sub.f32 	%f234, %f30, %f47;
	mul.f32 	%f235, %f234, 0f3FB8AA3B;
	ex2.approx.f32 	%f236, %f235;
	div.rn.f32 	%f237, %f236, %f48;
	st.global.f32 	[%rd4+2560], %f237;
	sub.f32 	%f238, %f31, %f47;
	mul.f32 	%f239, %f238, 0f3FB8AA3B;
	ex2.approx.f32 	%f240, %f239;
	div.rn.f32 	%f241, %f240, %f48;
	st.global.f32 	[%rd4+3072], %f241;
	@%p51 bra 	$L__BB1_45;
	ld.global.nc.f32 	%f242, [%rd3+3584];
	sub.f32 	%f243, %f242, %f47;
	mul.f32 	%f244, %f243, 0f3FB8AA3B;
	ex2.approx.f32 	%f245, %f244;
	div.rn.f32 	%f246, %f245, %f48;
	st.global.f32 	[%rd4+3584], %f246;
$L__BB1_45:
	ret;

}
	// .globl	_Z69softmax_shared_1036_softmax_shared_1036_copy_fused_kernel_hfuse_idx_0PfS_S_S_
.visible .entry _Z69softmax_shared_1036_softmax_shared_1036_copy_fused_kernel_hfuse_idx_0PfS_S_S_(
	.param .u64 .ptr .align 1 _Z69softmax_shared_1036_softmax_shared_1036_copy_fused_kernel_hfuse_idx_0PfS_S_S__param_0,
	.param .u64 .ptr .align 1 _Z69softmax_shared_1036_softmax_shared_1036_copy_fused_kernel_hfuse_idx_0PfS_S_S__param_1,
	.param .u64 .ptr .align 1 _Z69softmax_shared_1036_softmax_shared_1036_copy_fused_kernel_hfuse_idx_0PfS_S_S__param_2,
	.param .u64 .ptr .align 1 _Z69softmax_shared_1036_softmax_shared_1036_copy_fused_kernel_hfuse_idx_0PfS_S_S__param_3
)
.maxntid 256
{
	.reg .pred 	%p<53>;
	.reg .b32 	%r<107>;
	.reg .b32 	%f<255>;
	.reg .b64 	%rd<17>;
	// demoted variable
	.shared .align 4 .b8 _ZZ69softmax_shared_1036_softmax_shared_1036_copy_fused_kernel_hfuse_idx_0PfS_S_S_E11red_result3[1028];
	// demoted variable
	.shared .align 4 .f32 _ZZ69softmax_shared_1036_softmax_shared_1036_copy_fused_kernel_hfuse_idx_0PfS_S_S_E18T_softmax_maxelem4_$_0;
	// demoted variable
	.shared .align 4 .b8 _ZZ69softmax_shared_1036_softmax_shared_1036_copy_fused_kernel_hfuse_idx_0PfS_S_S_E13red_result_16[1028];
	// demoted variable
	.shared .align 4 .f32 _ZZ69softmax_shared_1036_softmax_shared_1036_copy_fused_kernel_hfuse_idx_0PfS_S_S_E17T_softmax_expsum7_$_0;
	// demoted variable
	.shared .align 4 .b8 _ZZ69softmax_shared_1036_softmax_shared_1036_copy_fused_kernel_hfuse_idx_0PfS_S_S_E17red_buf_staging14[16];
	// demoted variable
	.shared .align 4 .b8 _ZZ69softmax_shared_1036_softmax_shared_1036_copy_fused_kernel_hfuse_idx_0PfS_S_S_E19red_buf_staging_121[16];
	// demoted variable
	.shared .align 4 .b8 _ZZ69softmax_shared_1036_softmax_shared_1036_copy_fused_kernel_hfuse_idx_0PfS_S_S_E12red_result25[1028];
	// demoted variable
	.shared .align 4 .f32 _ZZ69softmax_shared_1036_softmax_shared_1036_copy_fused_kernel_hfuse_idx_0PfS_S_S_E19T_softmax_maxelem26_$_0;
	// demoted variable
	.shared .align 4 .b8 _ZZ69softmax_shared_1036_softmax_shared_1036_copy_fused_kernel_hfuse_idx_0PfS_S_S_E14red_result_128[1028];
	// demoted variable
	.shared .align 4 .f32 _ZZ69softmax_shared_1036_softmax_shared_1036_copy_fused_kernel_hfuse_idx_0PfS_S_S_E18T_softmax_expsum29_$_0;
	// demoted variable
	.shared .align 4 .b8 _ZZ69softmax_shared_1036_softmax_shared_1036_copy_fused_kernel_hfuse_idx_0PfS_S_S_E17red_buf_staging36[16];
	// demoted variable
	.shared .align 4 .b8 _ZZ69softmax_shared_1036_softmax_shared_1036_copy_fused_kernel_hfuse_idx_0PfS_S_S_E19red_buf_staging_143[16];
	ld.param.u64 	%rd5, [_Z69softmax_shared_1036_softmax_shared_1036_copy_fused_kernel_hfuse_idx_0PfS_S_S__param_0];
	ld.param.u64 	%rd6, [_Z69softmax_shared_1036_softmax_shared_1036_copy_fused_kernel_hfuse_idx_0PfS_S_S__param_1];
	ld.param.u64 	%rd7, [_Z69softmax_shared_1036_softmax_shared_1036_copy_fused_kernel_hfuse_idx_0PfS_S_S__param_2];
	ld.param.u64 	%rd8, [_Z69softmax_shared_1036_softmax_shared_1036_copy_fused_kernel_hfuse_idx_0PfS_S_S__param_3];
	mov.u32 	%r7, %tid.x;
	mov.u32 	%r8, %tid.y;
	mov.u32 	%r9, %ntid.x;
	mov.u32 	%r10, %tid.z;
	mov.u32 	%r11, %ntid.y;
	mad.lo.s32 	%r12, %r11, %r10, %r8;
	mad.lo.s32 	%r1, %r12, %r9, %r7;
	setp.gt.u32 	%p1, %r1, 127;
	@%p1 bra 	$L__BB2_23;
	cvta.to.global.u64 	%rd13, %rd6;
	mov.u32 	%r60, %ctaid.x;
	mad.lo.s32 	%r2, %r60, 1000, %r1;
	mul.wide.u32 	%rd14, %r2, 4;
	add.s64 	%rd1, %rd13, %rd14;
	ld.global.nc.f32 	%f1, [%rd1];
	max.f32 	%f148, %f1, 0fFF7FFFFD;
	ld.global.nc.f32 	%f2, [%rd1+512];
	max.f32 	%f149, %f148, %f2;
	ld.global.nc.f32 	%f3, [%rd1+1024];
	max.f32 	%f150, %f149, %f3;
	ld.global.nc.f32 	%f4, [%rd1+1536];
	max.f32 	%f151, %f150, %f4;
	ld.global.nc.f32 	%f5, [%rd1+2048];
	max.f32 	%f152, %f151, %f5;
	ld.global.nc.f32 	%f6, [%rd1+2560];
	max.f32 	%f153, %f152, %f6;
	ld.global.nc.f32 	%f7, [%rd1+3072];
	max.f32 	%f247, %f153, %f7;
	setp.gt.u32 	%p28, %r1, 103;
	@%p28 bra 	$L__BB2_3;
	ld.global.nc.f32 	%f154, [%rd1+3584];
	max.f32 	%f247, %f247, %f154;
$L__BB2_3:
	// begin inline asm
	activemask.b32 %r61;
	// end inline asm
	mov.b32 	%r62, %f247;
	shfl.sync.down.b32	%r63|%p29, %r62, 16, 31, %r61;
	mov.b32 	%f155, %r63;
	max.f32 	%f156, %f247, %f155;
	mov.b32 	%r64, %f156;
	shfl.sync.down.b32	%r65|%p30, %r64, 8, 31, %r61;
	mov.b32 	%f157, %r65;
	max.f32 	%f158, %f156, %f157;
	mov.b32 	%r66, %f158;
	shfl.sync.down.b32	%r67|%p31, %r66, 4, 31, %r61;
	mov.b32 	%f159, %r67;
	max.f32 	%f160, %f158, %f159;
	mov.b32 	%r68, %f160;
	shfl.sync.down.b32	%r69|%p32, %r68, 2, 31, %r61;
	mov.b32 	%f161, %r69;
	max.f32 	%f162, %f160, %f161;
	mov.b32 	%r70, %f162;
	shfl.sync.down.b32	%r71|%p33, %r70, 1, 31, %r61;
	mov.b32 	%f163, %r71;
	max.f32 	%f11, %f162, %f163;
	and.b32  	%r3, %r1, 31;
	setp.ne.s32 	%p34, %r3, 0;
	@%p34 bra 	$L__BB2_5;
	shr.u32 	%r72, %r1, 3;
	mov.u32 	%r73, _ZZ69softmax_shared_1036_softmax_shared_1036_copy_fused_kernel_hfuse_idx_0PfS_S_S_E17red_buf_staging14;
	add.s32 	%r74, %r73, %r72;
	st.shared.f32 	[%r74], %f11;
$L__BB2_5:
	// begin inline asm
	bar.sync 1,128;
	// end inline asm
	setp.gt.u32 	%p35, %r1, 3;
	@%p35 bra 	$L__BB2_7;
	shl.b32 	%r75, %r1, 2;
	mov.u32 	%r76, _ZZ69softmax_shared_1036_softmax_shared_1036_copy_fused_kernel_hfuse_idx_0PfS_S_S_E17red_buf_staging14;
	add.s32 	%r77, %r76, %r75;
	ld.shared.f32 	%f248, [%r77];
$L__BB2_7:
	// begin inline asm
	activemask.b32 %r78;
	// end inline asm
	and.b32  	%r79, %r78, 15;
	mov.b32 	%r80, %f248;
	shfl.sync.down.b32	%r81|%p36, %r80, 2, 31, %r79;
	mov.b32 	%f165, %r81;
	max.f32 	%f166, %f248, %f165;
	mov.b32 	%r82, %f166;
	shfl.sync.down.b32	%r83|%p37, %r82, 1, 31, %r79;
	mov.b32 	%f167, %r83;
	max.f32 	%f14, %f166, %f167;
	setp.ne.s32 	%p38, %r1, 0;
	@%p38 bra 	$L__BB2_9;
	st.volatile.shared.f32 	[_ZZ69softmax_shared_1036_softmax_shared_1036_copy_fused_kernel_hfuse_idx_0PfS_S_S_E11red_result3], %f14;
$L__BB2_9:
	setp.ne.s32 	%p39, %r1, 0;
	// begin inline asm
	bar.sync 1,128;
	// end inline asm
	@%p39 bra 	$L__BB2_11;
	ld.volatile.shared.f32 	%f168, [_ZZ69softmax_shared_1036_softmax_shared_1036_copy_fused_kernel_hfuse_idx_0PfS_S_S_E11red_result3];
	st.shared.f32 	[_ZZ69softmax_shared_1036_softmax_shared_1036_copy_fused_kernel_hfuse_idx_0PfS_S_S_E18T_softmax_maxelem4_$_0], %f168;
$L__BB2_11:
	setp.gt.u32 	%p40, %r1, 103;
	// begin inline asm
	bar.sync 1,128;
	// end inline asm
	ld.shared.f32 	%f15, [_ZZ69softmax_shared_1036_softmax_shared_1036_copy_fused_kernel_hfuse_idx_0PfS_S_S_E18T_softmax_maxelem4_$_0];
	sub.f32 	%f169, %f1, %f15;
	mul.f32 	%f170, %f169, 0f3FB8AA3B;
	ex2.approx.f32 	%f171, %f170;
	add.f32 	%f172, %f171, 0f00000000;
	sub.f32 	%f173, %f2, %f15;
	mul.f32 	%f174, %f173, 0f3FB8AA3B;
	ex2.approx.f32 	%f175, %f174;
	add.f32 	%f176, %f172, %f175;
	sub.f32 	%f177, %f3, %f15;
	mul.f32 	%f178, %f177, 0f3FB8AA3B;
	ex2.approx.f32 	%f179, %f178;
	add.f32 	%f180, %f176, %f179;
	sub.f32 	%f181, %f4, %f15;
	mul.f32 	%f182, %f181, 0f3FB8AA3B;
	ex2.approx.f32 	%f183, %f182;
	add.f32 	%f184, %f180, %f183;
	sub.f32 	%f185, %f5, %f15;
	mul.f32 	%f186, %f185, 0f3FB8AA3B;
	ex2.approx.f32 	%f187, %f186;
	add.f32 	%f188, %f184, %f187;
	sub.f32 	%f189, %f6, %f15;
	mul.f32 	%f190, %f189, 0f3FB8AA3B;
	ex2.approx.f32 	%f191, %f190;
	add.f32 	%f192, %f188, %f191;
	sub.f32 	%f193, %f7, %f15;
	mul.f32 	%f194, %f193, 0f3FB8AA3B;
	ex2.approx.f32 	%f195, %f194;
	add.f32 	%f249, %f192, %f195;
	@%p40 bra 	$L__BB2_13;
	ld.global.nc.f32 	%f196, [%rd1+3584];
	sub.f32 	%f197, %f196, %f15;
	mul.f32 	%f198, %f197, 0f3FB8AA3B;
	ex2.approx.f32 	%f199, %f198;
	add.f32 	%f249, %f249, %f199;
$L__BB2_13:
	setp.ne.s32 	%p41, %r3, 0;
	// begin inline asm
	activemask.b32 %r84;
	// end inline asm
	mov.b32 	%r85, %f249;
	shfl.sync.down.b32	%r86|%p42, %r85, 16, 31, %r84;
	mov.b32 	%f200, %r86;
	add.f32 	%f201, %f249, %f200;
	mov.b32 	%r87, %f201;
	shfl.sync.down.b32	%r88|%p43, %r87, 8, 31, %r84;
	mov.b32 	%f202, %r88;
	add.f32 	%f203, %f201, %f202;
	mov.b32 	%r89, %f203;
	shfl.sync.down.b32	%r90|%p44, %r89, 4, 31, %r84;
	mov.b32 	%f204, %r90;
	add.f32 	%f205, %f203, %f204;
	mov.b32 	%r91, %f205;
	shfl.sync.down.b32	%r92|%p45, %r91, 2, 31, %r84;
	mov.b32 	%f206, %r92;
	add.f32 	%f207, %f205, %f206;
	mov.b32 	%r93, %f207;
	shfl.sync.down.b32	%r94|%p46, %r93, 1, 31, %r84;
	mov.b32 	%f208, %r94;
	add.f32 	%f19, %f207, %f208;
	@%p41 bra 	$L__BB2_15;
	shr.u32 	%r95, %r1, 3;
	mov.u32 	%r96, _ZZ69softmax_shared_1036_softmax_shared_1036_copy_fused_kernel_hfuse_idx_0PfS_S_S_E19red_buf_staging_121;
	add.s32 	%r97, %r96, %r95;
	st.shared.f32 	[%r97], %f19;
$L__BB2_15:
	setp.gt.u32 	%p47, %r1, 3;
	// begin inline asm
	bar.sync 1,128;
	// end inline asm
	@%p47 bra 	$L__BB2_17;
	shl.b32 	%r98, %r1, 2;
	mov.u32 	%r99, _ZZ69softmax_shared_1036_softmax_shared_1036_copy_fused_kernel_hfuse_idx_0PfS_S_S_E19red_buf_staging_121;
	add.s32 	%r100, %r99, %r98;
	ld.shared.f32 	%f250, [%r100];
$L__BB2_17:
	setp.ne.s32 	%p48, %r1, 0;
	// begin inline asm
	activemask.b32 %r101;
	// end inline asm
	and.b32  	%r102, %r101, 15;
	mov.b32 	%r103, %f250;
	shfl.sync.down.b32	%r104|%p49, %r103, 2, 31, %r102;
	mov.b32 	%f210, %r104;
	add.f32 	%f211, %f250, %f210;
	mov.b32 	%r105, %f211;
	shfl.sync.down.b32	%r106|%p50, %r105, 1, 31, %r102;
	mov.b32 	%f212, %r106;
	add.f32 	%f22, %f211, %f212;
	@%p48 bra 	$L__BB2_19;
	st.volatile.shared.f32 	[_ZZ69softmax_shared_1036_softmax_shared_1036_copy_fused_kernel_hfuse_idx_0PfS_S_S_E13red_result_16], %f22;
$L__BB2_19:
	setp.ne.s32 	%p51, %r1, 0;
	// begin inline asm
	bar.sync 1,128;
	// end inline asm
	@%p51 bra 	$L__BB2_21;
	ld.volatile.shared.f32 	%f213, [_ZZ69softmax_shared_1036_softmax_shared_1036_copy_fused_kernel_hfuse_idx_0PfS_S_S_E13red_result_16];
	st.shared.f32 	[_ZZ69softmax_shared_1036_softmax_shared_1036_copy_fused_kernel_hfuse_idx_0PfS_S_S_E17T_softmax_expsum7_$_0], %f213;
$L__BB2_21:
	setp.gt.u32 	%p52, %r1, 103;
	// begin inline asm
	bar.sync 1,128;
	// end inline asm
	ld.shared.f32 	%f23, [_ZZ69softmax_shared_1036_softmax_shared_1036_copy_fused_kernel_hfuse_idx_0PfS_S_S_E18T_softmax_maxelem4_$_0];
	ld.shared.f32 	%f24, [_ZZ69softmax_shared_1036_softmax_shared_1036_copy_fused_kernel_hfuse_idx_0PfS_S_S_E17T_softmax_expsum7_$_0];
	sub.f32 	%f214, %f1, %f23;
	mul.f32 	%f215, %f214, 0f3FB8AA3B;
	ex2.approx.f32 	%f216, %f215;
	div.rn.f32 	%f217, %f216, %f24;
	cvta.to.global.u64 	%rd15, %rd5;
	add.s64 	%rd2, %rd15, %rd14;
	st.global.f32 	[%rd2], %f217;
	sub.f32 	%f218, %f2, %f23;
	mul.f32 	%f219, %f218, 0f3FB8AA3B;
	ex2.approx.f32 	%f220, %f219;
	div.rn.f32 	%f221, %f220, %f24;
	st.global.f32 	[%rd2+512], %f221;
	sub.f32 	%f222, %f3, %f23;
	mul.f32 	%f223, %f222, 0f3FB8AA3B;
	ex2.approx.f32 	%f224, %f223;
	div.rn.f32 	%f225, %f224, %f24;
	st.global.f32 	[%rd2+1024], %f225;
	sub.f32 	%f226, %f4, %f23;
	mul.f32 	%f227, %f226, 0f3FB8AA3B;
	ex2.approx.f32 	%f228, %f227;
	div.rn.f32 	%f229, %f228, %f24;
	st.global.f32 	[%rd2+1536], %f229;
	sub.f32 	%f230, %f5, %f23;
	mul.f32 	%f231, %f230, 0f3FB8AA3B;
	ex2.approx.f32 	%f232, %f231;
	div.rn.f32 	%f233, %f232, %f24;
	st.global.f32 	[%rd2+2048], %f233;
	sub.f32 	%f234, %f6, %f23;
	mul.f32 	%f235, %f234, 0f3FB8AA3B;
	ex2.approx.f32 	%f236, %f235;
	div.rn.f32 	%f237, %f236, %f24;
	st.global.f32 	[%rd2+2560], %f237;
	sub.f32 	%f238, %f7, %f23;
	mul.f32 	%f239, %f238, 0f3FB8AA3B;
	ex2.approx.f32 	%f240, %f239;
	div.rn.f32 	%f241, %f240, %f24;
	st.global.f32 	[%rd2+3072], %f241;
	@%p52 bra 	$L__BB2_46;
	ld.global.nc.f32 	%f242, [%rd1+3584];
	sub.f32 	%f243, %f242, %f23;
	mul.f32 	%f244, %f243, 0f3FB8AA3B;
	ex2.approx.f32 	%f245, %f244;
	div.rn.f32 	%f246, %f245, %f24;
	st.global.f32 	[%rd2+3584], %f246;
	bra.uni 	$L__BB2_46;
$L__BB2_23:
	setp.gt.u32 	%p2, %r1, 255;
	@%p2 bra 	$L__BB2_46;
	and.b32  	%r4, %r1, 127;
	mov.u32 	%r13, %ctaid.x;
	mad.lo.s32 	%r5, %r13, 1000, %r4;
	cvta.to.global.u64 	%rd9, %rd8;
	mul.wide.u32 	%rd10, %r5, 4;
	add.s64 	%rd3, %rd9, %rd10;
	ld.global.nc.f32 	%f25, [%rd3];
	max.f32 	%f49, %f25, 0fFF7FFFFD;
	ld.global.nc.f32 	%f26, [%rd3+512];
	max.f32 	%f50, %f49, %f26;
	ld.global.nc.f32 	%f27, [%rd3+1024];
	max.f32 	%f51, %f50, %f27;
	ld.global.nc.f32 	%f28, [%rd3+1536];
	max.f32 	%f52, %f51, %f28;
	ld.global.nc.f32 	%f29, [%rd3+2048];
	max.f32 	%f53, %f52, %f29;
	ld.global.nc.f32 	%f30, [%rd3+2560];
	max.f32 	%f54, %f53, %f30;
	ld.global.nc.f32 	%f31, [%rd3+3072];
	max.f32 	%f251, %f54, %f31;
	setp.gt.u32 	%p3, %r4, 103;
	@%p3 bra 	$L__BB2_26;
	ld.global.nc.f32 	%f55, [%rd3+3584];
	max.f32 	%f251, %f251, %f55;
$L__BB2_26:
	// begin inline asm
	activemask.b32 %r14;
	// end inline asm
	mov.b32 	%r15, %f251;
	shfl.sync.down.b32	%r16|%p4, %r15, 16, 31, %r14;
	mov.b32 	%f56, %r16;
	max.f32 	%f57, %f251, %f56;
	mov.b32 	%r17, %f57;
	shfl.sync.down.b32	%r18|%p5, %r17, 8, 31, %r14;
	mov.b32 	%f58, %r18;
	max.f32 	%f59, %f57, %f58;
	mov.b32 	%r19, %f59;
	shfl.sync.down.b32	%r20|%p6, %r19, 4, 31, %r14;
	mov.b32 	%f60, %r20;
	max.f32 	%f61, %f59, %f60;
	mov.b32 	%r21, %f61;
	shfl.sync.down.b32	%r22|%p7, %r21, 2, 31, %r14;
	mov.b32 	%f62, %r22;
	max.f32 	%f63, %f61, %f62;
	mov.b32 	%r23, %f63;
	shfl.sync.down.b32	%r24|%p8, %r23, 1, 31, %r14;
	mov.b32 	%f64, %r24;
	max.f32 	%f35, %f63, %f64;
	and.b32  	%r6, %r1, 31;
	setp.ne.s32 	%p9, %r6, 0;
	@%p9 bra 	$L__BB2_28;
	shr.u32 	%r25, %r4, 3;
	mov.u32 	%r26, _ZZ69softmax_shared_1036_softmax_shared_1036_copy_fused_kernel_hfuse_idx_0PfS_S_S_E17red_buf_staging36;
	add.s32 	%r27, %r26, %r25;
	st.shared.f32 	[%r27], %f35;
$L__BB2_28:
	// begin inline asm
	bar.sync 2,128;
	// end inline asm
	setp.gt.u32 	%p10, %r4, 3;
	@%p10 bra 	$L__BB2_30;
	shl.b32 	%r28, %r4, 2;
	mov.u32 	%r29, _ZZ69softmax_shared_1036_softmax_shared_1036_copy_fused_kernel_hfuse_idx_0PfS_S_S_E17red_buf_staging36;
	add.s32 	%r30, %r29, %r28;
	ld.shared.f32 	%f252, [%r30];
$L__BB2_30:
	// begin inline asm
	activemask.b32 %r31;
	// end inline asm
	and.b32  	%r32, %r31, 15;
	mov.b32 	%r33, %f252;
	shfl.sync.down.b32	%r34|%p11, %r33, 2, 31, %r32;
	mov.b32 	%f66, %r34;
	max.f32 	%f67, %f252, %f66;
	mov.b32 	%r35, %f67;
	shfl.sync.down.b32	%r36|%p12, %r35, 1, 31, %r32;
	mov.b32 	%f68, %r36;
	max.f32 	%f38, %f67, %f68;
	setp.ne.s32 	%p13, %r4, 0;
	@%p13 bra 	$L__BB2_32;
	st.volatile.shared.f32 	[_ZZ69softmax_shared_1036_softmax_shared_1036_copy_fused_kernel_hfuse_idx_0PfS_S_S_E12red_result25], %f38;
$L__BB2_32:
	setp.ne.s32 	%p14, %r4, 0;
	// begin inline asm
	bar.sync 2,128;
	// end inline asm
	@%p14 bra 	$L__BB2_34;
	ld.volatile.shared.f32 	%f69, [_ZZ69softmax_shared_1036_softmax_shared_1036_copy_fused_kernel_hfuse_idx_0PfS_S_S_E12red_result25];
	st.shared.f32 	[_ZZ69softmax_shared_1036_softmax_shared_1036_copy_fused_kernel_hfuse_idx_0PfS_S_S_E19T_softmax_maxelem26_$_0], %f69;
$L__BB2_34:
	setp.gt.u32 	%p15, %r4, 103;
	// begin inline asm
	bar.sync 2,128;
	// end inline asm
	ld.shared.f32 	%f39, [_ZZ69softmax_shared_1036_softmax_shared_1036_copy_fused_kernel_hfuse_idx_0PfS_S_S_E19T_softmax_maxelem26_$_0];
	sub.f32 	%f70, %f25, %f39;
	mul.f32 	%f71, %f70, 0f3FB8AA3B;
	ex2.approx.f32 	%f72, %f71;
	add.f32 	%f73, %f72, 0f00000000;
	sub.f32 	%f74, %f26, %f39;
	mul.f32 	%f75, %f74, 0f3FB8AA3B;
	ex2.approx.f32 	%f76, %f75;
	add.f32 	%f77, %f73, %f76;
	sub.f32 	%f78, %f27, %f39;
	mul.f32 	%f79, %f78, 0f3FB8AA3B;
	ex2.approx.f32 	%f80, %f79;
	add.f32 	%f81, %f77, %f80;
	sub.f32 	%f82, %f28, %f39;
	mul.f32 	%f83, %f82, 0f3FB8AA3B;
	ex2.approx.f32 	%f84, %f83;
	add.f32 	%f85, %f81, %f84;
	sub.f32 	%f86, %f29, %f39;
	mul.f32 	%f87, %f86, 0f3FB8AA3B;
	ex2.approx.f32 	%f88, %f87;
	add.f32 	%f89, %f85, %f88;
	sub.f32 	%f90, %f30, %f39;
	mul.f32 	%f91, %f90, 0f3FB8AA3B;
	ex2.approx.f32 	%f92, %f91;
	add.f32 	%f93, %f89, %f92;
	sub.f32 	%f94, %f31, %f39;
	mul.f32 	%f95, %f94, 0f3FB8AA3B;
	ex2.approx.f32 	%f96, %f95;
	add.f32 	%f253, %f93, %f96;
	@%p15 bra 	$L__BB2_36;
	ld.global.nc.f32 	%f97, [%rd3+3584];
	sub.f32 	%f98, %f97, %f39;
	mul.f32 	%f99, %f98, 0f3FB8AA3B;
	ex2.approx.f32 	%f100, %f99;
	add.f32 	%f253, %f253, %f100;
$L__BB2_36:
	setp.ne.s32 	%p16, %r6, 0;
	// begin inline asm
	activemask.b32 %r37;
	// end inline asm
	mov.b32 	%r38, %f253;
	shfl.sync.down.b32	%r39|%p17, %r38, 16, 31, %r37;
	mov.b32 	%f101, %r39;
	add.f32 	%f102, %f253, %f101;
	mov.b32 	%r40, %f102;
	shfl.sync.down.b32	%r41|%p18, %r40, 8, 31, %r37;
	mov.b32 	%f103, %r41;
	add.f32 	%f104, %f102, %f103;
	mov.b32 	%r42, %f104;
	shfl.sync.down.b32	%r43|%p19, %r42, 4, 31, %r37;
	mov.b32 	%f105, %r43;
	add.f32 	%f106, %f104, %f105;
	mov.b32 	%r44, %f106;
	shfl.sync.down.b32	%r45|%p20, %r44, 2, 31, %r37;
	mov.b32 	%f107, %r45;
	add.f32 	%f108, %f106, %f107;
	mov.b32 	%r46, %f108;
	shfl.sync.down.b32	%r47|%p21, %r46, 1, 31, %r37;
	mov.b32 	%f109, %r47;
	add.f32 	%f43, %f108, %f109;
	@%p16 bra 	$L__BB2_38;
	shr.u32 	%r48, %r4, 3;
	mov.u32 	%r49, _ZZ69softmax_shared_1036_softmax_shared_1036_copy_fused_kernel_hfuse_idx_0PfS_S_S_E19red_buf_staging_143;
	add.s32 	%r50, %r49, %r48;
	st.shared.f32 	[%r50], %f43;
$L__BB2_38:
	setp.gt.u32 	%p22, %r4, 3;
	// begin inline asm
	bar.sync 2,128;
	// end inline asm
	@%p22 bra 	$L__BB2_40;
	shl.b32 	%r51, %r4, 2;
	mov.u32 	%r52, _ZZ69softmax_shared_1036_softmax_shared_1036_copy_fused_kernel_hfuse_idx_0PfS_S_S_E19red_buf_staging_143;
	add.s32 	%r53, %r52, %r51;
	ld.shared.f32 	%f254, [%r53];
$L__BB2_40:
	setp.ne.s32 	%p23, %r4, 0;
	// begin inline asm
	activemask.b32 %r54;
	// end inline asm
	and.b32  	%r55, %r54, 15;
	mov.b32 	%r56, %f254;
	shfl.sync.down.b32	%r57|%p24, %r56, 2, 31, %r55;
	mov.b32 	%f111, %r57;
	add.f32 	%f112, %f254, %f111;
	mov.b32 	%r58, %f112;
	shfl.sync.down.b32	%r59|%p25, %r58, 1, 31, %r55;
	mov.b32 	%f113, %r59;
	add.f32 	%f46, %f112, %f113;
	@%p23 bra 	$L__BB2_42;
	st.volatile.shared.f32 	[_ZZ69softmax_shared_1036_softmax_shared_1036_copy_fused_kernel_hfuse_idx_0PfS_S_S_E14red_result_128], %f46;
$L__BB2_42:
	setp.ne.s32 	%p26, %r4, 0;
	// begin inline asm
	bar.sync 2,128;
	// end inline asm
	@%p26 bra 	$L__BB2_44;
	ld.volatile.shared.f32 	%f114, [_ZZ69softmax_shared_1036_softmax_shared_1036_copy_fused_kernel_hfuse_idx_0PfS_S_S_E14red_result_128];
	st.shared.f32 	[_ZZ69softmax_shared_1036_softmax_shared_1036_copy_fused_kernel_hfuse_idx_0PfS_S_S_E18T_softmax_expsum29_$_0], %f114;
$L__BB2_44:
	setp.gt.u32 	%p27, %r4, 103;
	// begin inline asm
	bar.sync 2,128;
	// end inline asm
	ld.shared.f32 	%f47, [_ZZ69softmax_shared_1036_softmax_shared_1036_copy_fused_kernel_hfuse_idx_0PfS_S_S_E19T_softmax_maxelem26_$_0];
	ld.shared.f32 	%f48, [_ZZ69softmax_shared_1036_softmax_shared_1036_copy_fused_kernel_hfuse_idx_0PfS_S_S_E18T_softmax_expsum29_$_0];
	sub.f32 	%f115, %f25, %f47;
	mul.f32 	%f116, %f115, 0f3FB8AA3B;
	ex2.approx.f32 	%f117, %f116;
	div.rn.f32 	%f118, %f117, %f48;
	cvta.to.global.u64 	%rd11, %rd7;
	add.s64 	%rd4, %rd11, %rd10;
	st.global.f32 	[%rd4], %f118;
	sub.f32 	%f119, %f26, %f47;
	mul.f32 	%f120, %f119, 0f3FB8AA3B;
	ex2.approx.f32 	%f121, %f120;
	div.rn.f32 	%f122, %f121, %f48;
	st.global.f32 	[%rd4+512], %f122;
	sub.f32 	%f123, %f27, %f47;
	mul.f32 	%f124, %f123, 0f3FB8AA3B;
	ex2.approx.f32 	%f125, %f124;
	div.rn.f32 	%f126, %f125, %f48;
	st.global.f32 	[%rd4+1024], %f126;
	sub.f32 	%f127, %f28, %f47;
	mul.f32 	%f128, %f127, 0f3FB8AA3B;
	ex2.approx.f32 	%f129, %f128;
	div.rn.f32 	%f130, %f129, %f48;
	st.global.f32 	[%rd4+1536], %f130;
	sub.f32 	%f131, %f29, %f47;
	mul.f32 	%f132, %f131, 0f3FB8AA3B;
	ex2.approx.f32 	%f133, %f132;
	div.rn.f32 	%f134, %f133, %f48;
	st.global.f32 	[%rd4+2048], %f134;
	sub.f32 	%f135, %f30, %f47;
	mul.f32 	%f136, %f135, 0f3FB8AA3B;
	ex2.approx.f32 	%f137, %f136;
	div.rn.f32 	%f138, %f137, %f48;
	st.global.f32 	[%rd4+2560], %f138;
	sub.f32 	%f139, %f31, %f47;
	mul.f32 	%f140, %f139, 0f3FB8AA3B;
	ex2.approx.f32 	%f141, %f140;
	div.rn.f32 	%f142, %f141, %f48;
	st.global.f32 	[%rd4+3072], %f142;
	@%p27 bra 	$L__BB2_46;
	ld.global.nc.f32 	%f143, [%rd3+3584];
	sub.f32 	%f144, %f143, %f47;
	mul.f32 	%f145, %f144, 0f3FB8AA3B;
	ex2.approx.f32 	%f146, %f145;
	div.rn.f32 	%f147, %f146, %f48;
	st.global.f32 	[%rd4+3584], %f147;
$L__BB2_46:
	ret;

}
	// .globl	_Z72softmax_shared_1036_softmax_shared_1036_copy_fused_kernel_hfuse_lb_idx_0PfS_S_S_
.visible .entry _Z72softmax_shared_1036_softmax_shared_1036_copy_fused_kernel_hfuse_lb_idx_0PfS_S_S_(
	.param .u64 .ptr .align 1 _Z72softmax_shared_1036_softmax_shared_1036_copy_fused_kernel_hfuse_lb_idx_0PfS_S_S__param_0,
	.param .u64 .ptr .align 1 _Z72softmax_shared_1036_softmax_shared_1036_copy_fused_kernel_hfuse_lb_idx_0PfS_S_S__param_1,
	.param .u64 .ptr .align 1 _Z72softmax_shared_1036_softmax_shared_1036_copy_fused_kernel_hfuse_lb_idx_0PfS_S_S__param_2,
	.param .u64 .ptr .align 1 _Z72softmax_shared_1036_softmax_shared_1036_copy_fused_kernel_hfuse_lb_idx_0PfS_S_S__param_3
)
.maxntid 256
.minnctapersm 8
{
	.reg .pred 	%p<53>;
	.reg .b32 	%r<107>;
	.reg .b32 	%f<255>;
	.reg .b64 	%rd<17>;
	// demoted variable
	.shared .align 4 .b8 _ZZ72softmax_shared_1036_softmax_shared_1036_copy_fused_kernel_hfuse_lb_idx_0PfS_S_S_E11red_result3[1028];
	// demoted variable
	.shared .align 4 .f32 _ZZ72softmax_shared_1036_softmax_shared_1036_copy_fused_kernel_hfuse_lb_idx_0PfS_S_S_E18T_softmax_maxelem4_$_0;
	// demoted variable
	.shared .align 4 .b8 _ZZ72softmax_shared_1036_softmax_shared_1036_copy_fused_kernel_hfuse_lb_idx_0PfS_S_S_E13red_result_16[1028];
	// demoted variable
	.shared .align 4 .f32 _ZZ72softmax_shared_1036_softmax_shared_1036_copy_fused_kernel_hfuse_lb_idx_0PfS_S_S_E17T_softmax_expsum7_$_0;
	// demoted variable
	.shared .align 4 .b8 _ZZ72softmax_shared_1036_softmax_shared_1036_copy_fused_kernel_hfuse_lb_idx_0PfS_S_S_E17red_buf_staging14[16];
	// demoted variable
	.shared .align 4 .b8 _ZZ72softmax_shared_1036_softmax_shared_1036_copy_fused_kernel_hfuse_lb_idx_0PfS_S_S_E19red_buf_staging_121[16];
	// demoted variable
	.shared .align 4 .b8 _ZZ72softmax_shared_1036_softmax_shared_1036_copy_fused_kernel_hfuse_lb_idx_0PfS_S_S_E12red_result25[1028];
	// demoted variable
	.shared .align 4 .f32 _ZZ72softmax_shared_1036_softmax_shared_1036_copy_fused_kernel_hfuse_lb_idx_0PfS_S_S_E19T_softmax_maxelem26_$_0;
	// demoted variable
	.shared .align 4 .b8 _ZZ72softmax_shared_1036_softmax_shared_1036_copy_fused_kernel_hfuse_lb_idx_0PfS_S_S_E14red_result_128[1028];
	// demoted variable
	.shared .align 4 .f32 _ZZ72softmax_shared_1036_softmax_shared_1036_copy_fused_kernel_hfuse_lb_idx_0PfS_S_S_E18T_softmax_expsum29_$_0;
	// demoted variable
	.shared .align 4 .b8 _ZZ72softmax_shared_1036_softmax_shared_1036_copy_fused_kernel_hfuse_lb_idx_0PfS_S_S_E17red_buf_staging36[16];
	// demoted variable
	.shared .align 4 .b8 _ZZ72softmax_shared_1036_softmax_shared_1036_copy_fused_kernel_hfuse_lb_idx_0PfS_S_S_E19red_buf_staging_143[16];
	ld.param.u64 	%rd5, [_Z72softmax_shared_1036_softmax_shared_1036_copy_fused_kernel_hfuse_lb_idx_0PfS_S_S__param_0];
	ld.param.u64 	%rd6, [_Z72softmax_shared_1036_softmax_shared_1036_copy_fused_kernel_hfuse_lb_idx_0PfS_S_S__param_1];
	ld.param.u64 	%rd7, [_Z72softmax_shared_1036_softmax_shared_1036_copy_fused_kernel_hfuse_lb_idx_0PfS_S_S__param_2];
	ld.param.u64 	%rd8, [_Z72softmax_shared_1036_softmax_shared_1036_copy_fused_kernel_hfuse_lb_idx_0PfS_S_S__param_3];
	mov.u32 	%r7, %tid.x;
	mov.u32 	%r8, %tid.y;
	mov.u32 	%r9, %ntid.x;
	mov.u32 	%r10, %tid.z;
	mov.u32 	%r11, %ntid.y;
	mad.lo.s32 	%r12, %r11, %r10, %r8;
	mad.lo.s32 	%r1, %r12, %r9, %r7;
	setp.gt.u32 	%p1, %r1, 127;
	@%p1 bra 	$L__BB3_23;
	cvta.to.global.u64 	%rd13, %rd6;
	mov.u32 	%r60, %ctaid.x;
	mad.lo.s32 	%r2, %r60, 1000, %r1;
	mul.wide.u32 	%rd14, %r2, 4;
	add.s64 	%rd1, %rd13, %rd14;
	ld.global.nc.f32 	%f1, [%rd1];
	max.f32 	%f148, %f1, 0fFF7FFFFD;
	ld.global.nc.f32 	%f2, [%rd1+512];
	max.f32 	%f149, %f148, %f2;
	ld.global.nc.f32 	%f3, [%rd1+1024];
	max.f32 	%f150, %f149, %f3;
	ld.global.nc.f32 	%f4, [%rd1+1536];
	max.f32 	%f151, %f150, %f4;
	ld.global.nc.f32 	%f5, [%rd1+2048];
	max.f32 	%f152, %f151, %f5;
	ld.global.nc.f32 	%f6, [%rd1+2560];
	max.f32 	%f153, %f152, %f6;
	ld.global.nc.f32 	%f7, [%rd1+3072];
	max.f32 	%f247, %f153, %f7;
	setp.gt.u32 	%p28, %r1, 103;
	@%p28 bra 	$L__BB3_3;
	ld.global.nc.f32 	%f154, [%rd1+3584];
	max.f32 	%f247, %f247, %f154;
$L__BB3_3:
	// begin inline asm
	activemask.b32 %r61;
	// end inline asm
	mov.b32 	%r62, %f247;
	shfl.sync.down.b32	%r63|%p29, %r62, 16, 31, %r61;
	mov.b32 	%f155, %r63;
	max.f32 	%f156, %f247, %f155;
	mov.b32 	%r64, %f156;
	shfl.sync.down.b32	%r65|%p30, %r64, 8, 31, %r61;
	mov.b32 	%f157, %r65;
	max.f32 	%f158, %f156, %f157;
	mov.b32 	%r66, %f158;
	shfl.sync.down.b32	%r67|%p31, %r66, 4, 31, %r61;
	mov.b32 	%f159, %r67;
	max.f32 	%f160, %f158, %f159;
	mov.b32 	%r68, %f160;
	shfl.sync.down.b32	%r69|%p32, %r68, 2, 31, %r61;
	mov.b32 	%f161, %r69;
	max.f32 	%f162, %f160, %f161;
	mov.b32 	%r70, %f162;
	shfl.sync.down.b32	%r71|%p33, %r70, 1, 31, %r61;
	mov.b32 	%f163, %r71;
	max.f32 	%f11, %f162, %f163;
	and.b32  	%r3, %r1, 31;
	setp.ne.s32 	%p34, %r3, 0;
	@%p34 bra 	$L__BB3_5;
	shr.u32 	%r72, %r1, 3;
	mov.u32 	%r73, _ZZ72softmax_shared_1036_softmax_shared_1036_copy_fused_kernel_hfuse_lb_idx_0PfS_S_S_E17red_buf_staging14;
	add.s32 	%r74, %r73, %r72;
	st.shared.f32 	[%r74], %f11;
$L__BB3_5:
	// begin inline asm
	bar.sync 1,128;
	// end inline asm
	setp.gt.u32 	%p35, %r1, 3;
	@%p35 bra 	$L__BB3_7;
	shl.b32 	%r75, %r1, 2;
	mov.u32 	%r76, _ZZ72softmax_shared_1036_softmax_shared_1036_copy_fused_kernel_hfuse_lb_idx_0PfS_S_S_E17red_buf_staging14;
	add.s32 	%r77, %r76, %r75;
	ld.shared.f32 	%f248, [%r77];
$L__BB3_7:
	// begin inline asm
	activemask.b32 %r78;
	// end inline asm
	and.b32  	%r79, %r78, 15;
	mov.b32 	%r80, %f248;
	shfl.sync.down.b32	%r81|%p36, %r80, 2, 31, %r79;
	mov.b32 	%f165, %r81;
	max.f32 	%f166, %f248, %f165;
	mov.b32 	%r82, %f166;
	shfl.sync.down.b32	%r83|%p37, %r82, 1, 31, %r79;
	mov.b32 	%f167, %r83;
	max.f32 	%f14, %f166, %f167;
	setp.ne.s32 	%p38, %r1, 0;
	@%p38 bra 	$L__BB3_9;
	st.volatile.shared.f32 	[_ZZ72softmax_shared_1036_softmax_shared_1036_copy_fused_kernel_hfuse_lb_idx_0PfS_S_S_E11red_result3], %f14;
$L__BB3_9:
	setp.ne.s32 	%p39, %r1, 0;
	// begin inline asm
	bar.sync 1,128;
	// end inline asm
	@%p39 bra 	$L__BB3_11;
	ld.volatile.shared.f32 	%f168, [_ZZ72softmax_shared_1036_softmax_shared_1036_copy_fused_kernel_hfuse_lb_idx_0PfS_S_S_E11red_result3];
	st.shared.f32 	[_ZZ72softmax_shared_1036_softmax_shared_1036_copy_fused_kernel_hfuse_lb_idx_0PfS_S_S_E18T_softmax_maxelem4_$_0], %f168;
$L__BB3_11:
	setp.gt.u32 	%p40, %r1, 103;
	// begin inline asm
	bar.sync 1,128;
	// end inline asm
	ld.shared.f32 	%f15, [_ZZ72softmax_shared_1036_softmax_shared_1036_copy_fused_kernel_hfuse_lb_idx_0PfS_S_S_E18T_softmax_maxelem4_$_0];
	sub.f32 	%f169, %f1, %f15;
	mul.f32 	%f170, %f169, 0f3FB8AA3B;
	ex2.approx.f32 	%f171, %f170;
	add.f32 	%f172, %f171, 0f00000000;
	sub.f32 	%f173, %f2, %f15;
	mul.f32 	%f174, %f173, 0f3FB8AA3B;
	ex2.approx.f32 	%f175, %f174;
	add.f32 	%f176, %f172, %f175;
	sub.f32 	%f177, %f3, %f15;
	mul.f32 	%f178, %f177, 0f3FB8AA3B;
	ex2.approx.f32 	%f179, %f178;
	add.f32 	%f180, %f176, %f179;
	sub.f32 	%f181, %f4, %f15;
	mul.f32 	%f182, %f181, 0f3FB8AA3B;
	ex2.approx.f32 	%f183, %f182;
	add.f32 	%f184, %f180, %f183;
	sub.f32 	%f185, %f5, %f15;
	mul.f32 	%f186, %f185, 0f3FB8AA3B;
	ex2.approx.f32 	%f187, %f186;
	add.f32 	%f188, %f184, %f187;
	sub.f32 	%f189, %f6, %f15;
	mul.f32 	%f190, %f189, 0f3FB8AA3B;
	ex2.approx.f32 	%f191, %f190;
	add.f32 	%f192, %f188, %f191;
	sub.f32 	%f193, %f7, %f15;
	mul.f32 	%f194, %f193, 0f3FB8AA3B;
	ex2.approx.f32 	%f195, %f194;
	add.f32 	%f249, %f192, %f195;
	@%p40 bra 	$L__BB3_13;
	ld.global.nc.f32 	%f196, [%rd1+3584];
	sub.f32 	%f197, %f196, %f15;
	mul.f32 	%f198, %f197, 0f3FB8AA3B;
	ex2.approx.f32 	%f199, %f198;
	add.f32 	%f249, %f249, %f199;
$L__BB3_13:
	setp.ne.s32 	%p41, %r3, 0;
	// begin inline asm
	activemask.b32 %r84;
	// end inline asm
	mov.b32 	%r85, %f249;
	shfl.sync.down.b32	%r86|%p42, %r85, 16, 31, %r84;
	mov.b32 	%f200, %r86;
	add.f32 	%f201, %f249, %f200;
	mov.b32 	%r87, %f201;
	shfl.sync.down.b32	%r88|%p43, %r87, 8, 31, %r84;
	mov.b32 	%f202, %r88;
	add.f32 	%f203, %f201, %f202;
	mov.b32 	%r89, %f203;
	shfl.sync.down.b32	%r90|%p44, %r89, 4, 31, %r84;
	mov.b32 	%f204, %r90;
	add.f32 	%f205, %f203, %f204;
	mov.b32 	%r91, %f205;
	shfl.sync.down.b32	%r92|%p45, %r91, 2, 31, %r84;
	mov.b32 	%f206, %r92;
	add.f32 	%f207, %f205, %f206;
	mov.b32 	%r93, %f207;
	shfl.sync.down.b32	%r94|%p46, %r93, 1, 31, %r84;
	mov.b32 	%f208, %r94;
	add.f32 	%f19, %f207, %f208;
	@%p41 bra 	$L__BB3_15;
	shr.u32 	%r95, %r1, 3;
	mov.u32 	%r96, _ZZ72softmax_shared_1036_softmax_shared_1036_copy_fused_kernel_hfuse_lb_idx_0PfS_S_S_E19red_buf_staging_121;
	add.s32 	%r97, %r96, %r95;
	st.shared.f32 	[%r97], %f19;
$L__BB3_15:
	setp.gt.u32 	%p47, %r1, 3;
	// begin inline asm
	bar.sync 1,128;
	// end inline asm
	@%p47 bra 	$L__BB3_17;
	shl.b32 	%r98, %r1, 2;
	mov.u32 	%r99, _ZZ72softmax_shared_1036_softmax_shared_1036_copy_fused_kernel_hfuse_lb_idx_0PfS_S_S_E19red_buf_staging_121;
	add.s32 	%r100, %r99, %r98;
	ld.shared.f32 	%f250, [%r100];
$L__BB3_17:
	setp.ne.s32 	%p48, %r1, 0;
	// begin inline asm
	activemask.b32 %r101;
	// end inline asm
	and.b32  	%r102, %r101, 15;
	mov.b32 	%r103, %f250;
	shfl.sync.down.b32	%r104|%p49, %r103, 2, 31, %r102;
	mov.b32 	%f210, %r104;
	add.f32 	%f211, %f250, %f210;
	mov.b32 	%r105, %f211;
	shfl.sync.down.b32	%r106|%p50, %r105, 1, 31, %r102;
	mov.b32 	%f212, %r106;
	add.f32 	%f22, %f211, %f212;
	@%p48 bra 	$L__BB3_19;
	st.volatile.shared.f32 	[_ZZ72softmax_shared_1036_softmax_shared_1036_copy_fused_kernel_hfuse_lb_idx_0PfS_S_S_E13red_result_16], %f22;
$L__BB3_19:
	setp.ne.s32 	%p51, %r1, 0;
	// begin inline asm
	bar.sync 1,128;
	// end inline asm
	@%p51 bra 	$L__BB3_21;
	ld.volatile.shared.f32 	%f213, [_ZZ72softmax_shared_1036_softmax_shared_1036_copy_fused_kernel_hfuse_lb_idx_0PfS_S_S_E13red_result_16];
	st.shared.f32 	[_ZZ72softmax_shared_1036_softmax_shared_1036_copy_fused_kernel_hfuse_lb_idx_0PfS_S_S_E17T_softmax_expsum7_$_0], %f213;
$L__BB3_21:
	setp.gt.u32 	%p52, %r1, 103;
	// begin inline asm
	bar.sync 1,128;
	// end inline asm
	ld.shared.f32 	%f23, [_ZZ72softmax_shared_1036_softmax_shared_1036_copy_fused_kernel_hfuse_lb_idx_0PfS_S_S_E18T_softmax_maxelem4_$_0];
	ld.shared.f32 	%f24, [_ZZ72softmax_shared_1036_softmax_shared_1036_copy_fused_kernel_hfuse_lb_idx_0PfS_S_S_E17T_softmax_expsum7_$_0];
	sub.f32 	%f214, %f1, %f23;
	mul.f32 	%f215, %f214, 0f3FB8AA3B;
	ex2.approx.f32 	%f216, %f215;
	div.rn.f32 	%f217, %f216, %f24;
	cvta.to.global.u64 	%rd15, %rd5;
	add.s64 	%rd2, %rd15, %rd14;
	st.global.f32 	[%rd2], %f217;
	sub.f32 	%f218, %f2, %f23;
	mul.f32 	%f219, %f218, 0f3FB8AA3B;
	ex2.approx.f32 	%f220, %f219;
	div.rn.f32 	%f221, %f220, %f24;
	st.global.f32 	[%rd2+512], %f221;
	sub.f32 	%f222, %f3, %f23;
	mul.f32 	%f223, %f222, 0f3FB8AA3B;
	ex2.approx.f32 	%f224, %f223;
	div.rn.f32 	%f225, %f224, %f24;
	st.global.f32 	[%rd2+1024], %f225;
	sub.f32 	%f226, %f4, %f23;
	mul.f32 	%f227, %f226, 0f3FB8AA3B;
	ex2.approx.f32 	%f228, %f227;
	div.rn.f32 	%f229, %f228, %f24;
	st.global.f32 	[%rd2+1536], %f229;
	sub.f32 	%f230, %f5, %f23;
	mul.f32 	%f231, %f230, 0f3FB8AA3B;
	ex2.approx.f32 	%f232, %f231;
	div.rn.f32 	%f233, %f232, %f24;
	st.global.f32 	[%rd2+2048], %f233;
	sub.f32 	%f234, %f6, %f23;
	mul.f32 	%f235, %f234, 0f3FB8AA3B;
	ex2.approx.f32 	%f236, %f235;
	div.rn.f32 	%f237, %f236, %f24;
	st.global.f32 	[%rd2+2560], %f237;
	sub.f32 	%f238, %f7, %f23;
	mul.f32 	%f239, %f238, 0f3FB8AA3B;
	ex2.approx.f32 	%f240, %f239;
	div.rn.f32 	%f241, %f240, %f24;
	st.global.f32 	[%rd2+3072], %f241;
	@%p52 bra 	$L__BB3_46;
	ld.global.nc.f32 	%f242, [%rd1+3584];
	sub.f32 	%f243, %f242, %f23;
	mul.f32 	%f244, %f243, 0f3FB8AA3B;
	ex2.approx.f32 	%f245, %f244;
	div.rn.f32 	%f246, %f245, %f24;
	st.global.f32 	[%rd2+3584], %f246;
	bra.uni 	$L__BB3_46;
$L__BB3_23:
	setp.gt.u32 	%p2, %r1, 255;
	@%p2 bra 	$L__BB3_46;
	and.b32  	%r4, %r1, 127;
	mov.u32 	%r13, %ctaid.x;
	mad.lo.s32 	%r5, %r13, 1000, %r4;
	cvta.to.global.u64 	%rd9, %rd8;
	mul.wide.u32 	%rd10, %r5, 4;
	add.s64 	%rd3, %rd9, %rd10;
	ld.global.nc.f32 	%f25, [%rd3];
	max.f32 	%f49, %f25, 0fFF7FFFFD;
	ld.global.nc.f32 	%f26, [%rd3+512];
	max.f32 	%f50, %f49, %f26;
	ld.global.nc.f32 	%f27, [%rd3+1024];
	max.f32 	%f51, %f50, %f27;
	ld.global.nc.f32 	%f28, [%rd3+1536];
	max.f32 	%f52, %f51, %f28;
	ld.global.nc.f32 	%f29, [%rd3+2048];
	max.f32 	%f53, %f52, %f29;
	ld.global.nc.f32 	%f30, [%rd3+2560];
	max.f32 	%f54, %f53, %f30;
	ld.global.nc.f32 	%f31, [%rd3+3072];
	max.f32 	%f251, %f54, %f31;
	setp.gt.u32 	%p3, %r4, 103;
	@%p3 bra 	$L__BB3_26;
	ld.global.nc.f32 	%f55, [%rd3+3584];
	max.f32 	%f251, %f251, %f55;
$L__BB3_26:
	// begin inline asm
	activemask.b32 %r14;
	// end inline asm
	mov.b32 	%r15, %f251;
	shfl.sync.down.b32	%r16|%p4, %r15, 16, 31, %r14;
	mov.b32 	%f56, %r16;
	max.f32 	%f57, %f251, %f56;
	mov.b32 	%r17, %f57;
	shfl.sync.down.b32	%r18|%p5, %r17, 8, 31, %r14;
	mov.b32 	%f58, %r18;
	max.f32 	%f59, %f57, %f58;
	mov.b32 	%r19, %f59;
	shfl.sync.down.b32	%r20|%p6, %r19, 4, 31, %r14;
	mov.b32 	%f60, %r20;
	max.f32 	%f61, %f59, %f60;
	mov.b32 	%r21, %f61;
	shfl.sync.down.b32	%r22|%p7, %r21, 2, 31, %r14;
	mov.b32 	%f62, %r22;
	max.f32 	%f63, %f61, %f62;
	mov.b32 	%r23, %f63;
	shfl.sync.down.b32	%r24|%p8, %r23, 1, 31, %r14;
	mov.b32 	%f64, %r24;
	max.f32 	%f35, %f63, %f64;
	and.b32  	%r6, %r1, 31;
	setp.ne.s32 	%p9, %r6, 0;
	@%p9 bra 	$L__BB3_28;
	shr.u32 	%r25, %r4, 3;
	mov.u32 	%r26, _ZZ72softmax_shared_1036_softmax_shared_1036_copy_fused_kernel_hfuse_lb_idx_0PfS_S_S_E17red_buf_staging36;
	add.s32 	%r27, %r26, %r25;
	st.shared.f32 	[%r27], %f35;
$L__BB3_28:
	// begin inline asm
	bar.sync 2,128;
	// end inline asm
	setp.gt.u32 	%p10, %r4, 3;
	@%p10 bra 	$L__BB3_30;
	shl.b32 	%r28, %r4, 2;
	mov.u32 	%r29, _ZZ72softmax_shared_1036_softmax_shared_1036_copy_fused_kernel_hfuse_lb_idx_0PfS_S_S_E17red_buf_staging36;
	add.s32 	%r30, %r29, %r28;
	ld.shared.f32 	%f252, [%r30];
$L__BB3_30:
	// begin inline asm
	activemask.b32 %r31;
	// end inline asm
	and.b32  	%r32, %r31, 15;
	mov.b32 	%r33, %f252;
	shfl.sync.down.b32	%r34|%p11, %r33, 2, 31, %r32;
	mov.b32 	%f66, %r34;
	max.f32 	%f67, %f252, %f66;
	mov.b32 	%r35, %f67;
	shfl.sync.down.b32	%r36|%p12, %r35, 1, 31, %r32;
	mov.b32 	%f68, %r36;
	max.f32 	%f38, %f67, %f68;
	setp.ne.s32 	%p13, %r4, 0;
	@%p13 bra 	$L__BB3_32;
	st.volatile.shared.f32 	[_ZZ72softmax_shared_1036_softmax_shared_1036_copy_fused_kernel_hfuse_lb_idx_0PfS_S_S_E12red_result25], %f38;
$L__BB3_32:
	setp.ne.s32 	%p14, %r4, 0;
	// begin inline asm
	bar.sync 2,128;
	// end inline asm
	@%p14 bra 	$L__BB3_34;
	ld.volatile.shared.f32 	%f69, [_ZZ72softmax_shared_1036_softmax_shared_1036_copy_fused_kernel_hfuse_lb_idx_0PfS_S_S_E12red_result25];
	st.shared.f32 	[_ZZ72softmax_shared_1036_softmax_shared_1036_copy_fused_kernel_hfuse_lb_idx_0PfS_S_S_E19T_softmax_maxelem26_$_0], %f69;
$L__BB3_34:
	setp.gt.u32 	%p15, %r4, 103;
	// begin inline asm
	bar.sync 2,128;
	// end inline asm
	ld.shared.f32 	%f39, [_ZZ72softmax_shared_1036_softmax_shared_1036_copy_fused_kernel_hfuse_lb_idx_0PfS_S_S_E19T_softmax_maxelem26_$_0];
	sub.f32 	%f70, %f25, %f39;
	mul.f32 	%f71, %f70, 0f3FB8AA3B;
	ex2.approx.f32 	%f72, %f71;
	add.f32 	%f73, %f72, 0f00000000;
	sub.f32 	%f74, %f26, %f39;
	mul.f32 	%f75, %f74, 0f3FB8AA3B;
	ex2.approx.f32 	%f76, %f75;
	add.f32 	%f77, %f73, %f76;
	sub.f32 	%f78, %f27, %f39;
	mul.f32 	%f79, %f78, 0f3FB8AA3B;
	ex2.approx.f32 	%f80, %f79;
	add.f32 	%f81, %f77, %f80;
	sub.f32 	%f82, %f28, %f39;
	mul.f32 	%f83, %f82, 0f3FB8AA3B;
	ex2.approx.f32 	%f84, %f83;
	add.f32 	%f85, %f81, %f84;
	sub.f32 	%f86, %f29, %f39;
	mul.f32 	%f87, %f86, 0f3FB8AA3B;
	ex2.approx.f32 	%f88, %f87;
	add.f32 	%f89, %f85, %f88;
	sub.f32 	%f90, %f30, %f39;
	mul.f32 	%f91, %f90, 0f3FB8AA3B;
	ex2.approx.f32 	%f92, %f91;
	add.f32 	%f93, %f89, %f92;
	sub.f32 	%f94, %f31, %f39;
	mul.f32 	%f95, %f94, 0f3FB8AA3B;
	ex2.approx.f32 	%f96, %f95;
	add.f32 	%f253, %f93, %f96;
	@%p15 bra 	$L__BB3_36;
	ld.global.nc.f32 	%f97, [%rd3+3584];
	sub.f32 	%f98, %f97, %f39;
	mul.f32 	%f99, %f98, 0f3FB8AA3B;
	ex2.approx.f32 	%f100, %f99;
	add.f32 	%f253, %f253, %f100;
$L__BB3_36:
	setp.ne.s32 	%p16, %r6, 0;
	// begin inline asm
	activemask.b32 %r37;
	// end inline asm
	mov.b32 	%r38, %f253;
	shfl.sync.down.b32	%r39|%p17, %r38, 16, 31, %r37;
	mov.b32 	%f101, %r39;
	add.f32 	%f102, %f253, %f101;
	mov.b32 	%r40, %f102;
	shfl.sync.down.b32	%r41|%p18, %r40, 8, 31, %r37;
	mov.b32 	%f103, %r41;
	add.f32 	%f104, %f102, %f103;
	mov.b32 	%r42, %f104;
	shfl.sync.down.b32	%r43|%p19, %r42, 4, 31, %r37;
	mov.b32 	%f105, %r43;
	add.f32 	%f106, %f104, %f105;
	mov.b32 	%r44, %f106;
	shfl.sync.down.b32	%r45|%p20, %r44, 2, 31, %r37;
	mov.b32 	%f107, %r45;
	add.f32 	%f108, %f106, %f107;
	mov.b32 	%r46, %f108;
	shfl.sync.down.b32	%r47|%p21, %r46, 1, 31, %r37;
	mov.b32 	%f109, %r47;
	add.f32 	%f43, %f108, %f109;
	@%p16 bra 	$L__BB3_38;
	shr.u32 	%r48, %r4, 3;
	mov.u32 	%r49, _ZZ72softmax_shared_1036_softmax_shared_1036_copy_fused_kernel_hfuse_lb_idx_0PfS_S_S_E19red_buf_staging_143;
	add.s32 	%r50, %r49, %r48;
	st.shared.f32 	[%r50], %f43;
$L__BB3_38:
	setp.gt.u32 	%p22, %r4, 3;
	// begin inline asm
	bar.sync 2,128;
	// end inline asm
	@%p22 bra 	$L__BB3_40;
	shl.b32 	%r51, %r4, 2;
	mov.u32 	%r52, _ZZ72softmax_shared_1036_softmax_shared_1036_copy_fused_kernel_hfuse_lb_idx_0PfS_S_S_E19red_buf_staging_143;
	add.s32 	%r53, %r52, %r51;
	ld.shared.f32 	%f254, [%r53];
$L__BB3_40:
	setp.ne.s32 	%p23, %r4, 0;
	// begin inline asm
	activemask.b32 %r54;
	// end inline asm
	and.b32  	%r55, %r54, 15;
	mov.b32 	%r56, %f254;
	shfl.sync.down.b32	%r57|%p24, %r56, 2, 31, %r55;
	mov.b32 	%f111, %r57;
	add.f32 	%f112, %f254, %f111;
	mov.b32 	%r58, %f112;
	shfl.sync.down.b32	%r59|%p25, %r58, 1, 31, %r55;
	mov.b32 	%f113, %r59;
	add.f32 	%f46, %f112, %f113;
	@%p23 bra 	$L__BB3_42;
	st.volatile.shared.f32 	[_ZZ72softmax_shared_1036_softmax_shared_1036_copy_fused_kernel_hfuse_lb_idx_0PfS_S_S_E14red_result_128], %f46;
$L__BB3_42:
	setp.ne.s32 	%p26, %r4, 0;
	// begin inline asm
	bar.sync 2,128;
	// end inline asm
	@%p26 bra 	$L__BB3_44;
	ld.volatile.shared.f32 	%f114, [_ZZ72softmax_shared_1036_softmax_shared_1036_copy_fused_kernel_hfuse_lb_idx_0PfS_S_S_E14red_result_128];
	st.shared.f32 	[_ZZ72softmax_shared_1036_softmax_shared_1036_copy_fused_kernel_hfuse_lb_idx_0PfS_S_S_E18T_softmax_expsum29_$_0], %f114;
$L__BB3_44:
	setp.gt.u32 	%p27, %r4, 103;
	// begin inline asm
	bar.sync 2,128;
	// end inline asm
	ld.shared.f32 	%f47, [_ZZ72softmax_shared_1036_softmax_shared_1036_copy_fused_kernel_hfuse_lb_idx_0PfS_S_S_E19T_softmax_maxelem26_$_0];
	ld.shared.f32 	%f48, [_ZZ72softmax_shared_1036_softmax_shared_1036_copy_fused_kernel_hfuse_lb_idx_0PfS_S_S_E18T_softmax_expsum29_$_0];
	sub.f32 	%f115, %f25, %f47;
	mul.f32 	%f116, %f115, 0f3FB8AA3B;
	ex2.approx.f32 	%f117, %f116;
	div.rn.f32 	%f118, %f117, %f48;
	cvta.to.global.u64 	%rd11, %rd7;
	add.s64 	%rd4, %rd11, %rd10;
	st.global.f32 	[%rd4], %f118;
	sub.f32 	%f119, %f26, %f47;
	mul.f32 	%f120, %f119, 0f3FB8AA3B;
	ex2.approx.f32 	%f121, %f120;
	div.rn.f32 	%f122, %f121, %f48;
	st.global.f32 	[%rd4+512], %f122;
	sub.f32 	%f123, %f27, %f47;
	mul.f32 	%f124, %f123, 0f3FB8AA3B;
	ex2.approx.f32 	%f125, %f124;
	div.rn.f32 	%f126, %f125, %f48;
	st.global.f32 	[%rd4+1024], %f126;
	sub.f32 	%f127, %f28, %f47;
	mul.f32 	%f128, %f127, 0f3FB8AA3B;
	ex2.approx.f32 	%f129, %f128;
	div.rn.f32 	%f130, %f129, %f48;
	st.global.f32 	[%rd4+1536], %f130;
	sub.f32 	%f131, %f29, %f47;
	mul.f32 	%f132, %f131, 0f3FB8AA3B;
	ex2.approx.f32 	%f133, %f132;
	div.rn.f32 	%f134, %f133, %f48;
	st.global.f32 	[%rd4+2048], %f134;
	sub.f32 	%f135, %f30, %f47;
	mul.f32 	%f136, %f135, 0f3FB8AA3B;
	ex2.approx.f32 	%f137, %f136;
	div.rn.f32 	%f138, %f137, %f48;
	st.global.f32 	[%rd4+2560], %f138;
	sub.f32 	%f139, %f31, %f47;
	mul.f32 	%f140, %f139, 0f3FB8AA3B;
	ex2.approx.f32 	%f141, %f140;
	div.rn.f32 	%f142, %f141, %f48;
	st.global.f32 	[%rd4+3072], %f142;
	@%p27 bra 	$L__BB3_46;
	ld.global.nc.f32 	%f143, [%rd3+3584];
	sub.f32 	%f144, %f143, %f47;
	mul.f32 	%f145, %f144, 0f3FB8AA3B;
	ex2.approx.f32 	%f146, %f145;
	div.rn.f32 	%f147, %f146, %f48;
	st.global.f32 	[%rd4+3584], %f147;
$L__BB3_46:
	ret;

}


// ===== COMPILED SASS (sm_100) =====

	.target	sm_100

	.elftype	@"ET_EXEC"


//--------------------- .note.nv.tkinfo           --------------------------
	.section	.note.nv.tkinfo,"",@"SHT_NOTE"
	.sectionflags	@"SHF_NOTE_NV_TKINFO"
	.tkinfo
        /*0018*/ 	.word	0x00000002
        /*0030*/ 	.string	""
        /*0030*/ 	.string	"ptxas"
        /*0030*/ 	.string	"Cuda compilation tools, release 13.0, V13.0.88"
        /*0030*/ 	.string	"Build cuda_13.0.r13.0/compiler.36424714_0"
        /*0030*/ 	.string	"-arch sm_100 -m 64 "



//--------------------- .note.nv.cuinfo           --------------------------
	.section	.note.nv.cuinfo,"",@"SHT_NOTE"
	.sectionflags	@"SHF_NOTE_NV_CUINFO"
        /*0018*/ 	.short	0x0002
        /*001a*/ 	.short	0x0064
        /*001c*/ 	.short	0x0082
	.zero		2


//--------------------- .nv.info                  --------------------------
	.section	.nv.info,"",@"SHT_CUDA_INFO"
	.align	4


	//----- nvinfo : EIATTR_REGCOUNT
	.align		4
        /*0000*/ 	.byte	0x04, 0x2f
        /*0002*/ 	.short	(.L_1 - .L_0)
	.align		4
.L_0:
        /*0004*/ 	.word	index@(_Z72softmax_shared_1036_softmax_shared_1036_copy_fused_kernel_vfuse_lb_idx_0PfS_S_S_)
        /*0008*/ 	.word	0x0000001e


	//----- nvinfo : EIATTR_FRAME_SIZE
	.align		4
.L_1:
        /*000c*/ 	.byte	0x04, 0x11
        /*000e*/ 	.short	(.L_3 - .L_2)
	.align		4
.L_2:
        /*0010*/ 	.word	index@($__internal_3_$__cuda_sm3x_div_rn_noftz_f32_slowpath)
        /*0014*/ 	.word	0x00000000


	//----- nvinfo : EIATTR_FRAME_SIZE
	.align		4
.L_3:
        /*0018*/ 	.byte	0x04, 0x11
        /*001a*/ 	.short	(.L_5 - .L_4)
	.align		4
.L_4:
        /*001c*/ 	.word	index@(_Z72softmax_shared_1036_softmax_shared_1036_copy_fused_kernel_vfuse_lb_idx_0PfS_S_S_)
        /*0020*/ 	.word	0x00000000


	//----- nvinfo : EIATTR_REGCOUNT
	.align		4
.L_5:
        /*0024*/ 	.byte	0x04, 0x2f
        /*0026*/ 	.short	(.L_7 - .L_6)
	.align		4
.L_6:
        /*0028*/ 	.word	index@(_Z69softmax_shared_1036_softmax_shared_1036_copy_fused_kernel_vfuse_idx_0PfS_S_S_)
        /*002c*/ 	.word	0x0000001e


	//----- nvinfo : EIATTR_FRAME_SIZE
	.align		4
.L_7:
        /*0030*/ 	.byte	0x04, 0x11
        /*0032*/ 	.short	(.L_9 - .L_8)
	.align		4
.L_8:
        /*0034*/ 	.word	index@($__internal_2_$__cuda_sm3x_div_rn_noftz_f32_slowpath)
        /*0038*/ 	.word	0x00000000


	//----- nvinfo : EIATTR_FRAME_SIZE
	.align		4
.L_9:
        /*003c*/ 	.byte	0x04, 0x11
        /*003e*/ 	.short	(.L_11 - .L_10)
	.align		4
.L_10:
        /*0040*/ 	.word	index@(_Z69softmax_shared_1036_softmax_shared_1036_copy_fused_kernel_vfuse_idx_0PfS_S_S_)
        /*0044*/ 	.word	0x00000000


	//----- nvinfo : EIATTR_REGCOUNT
	.align		4
.L_11:
        /*0048*/ 	.byte	0x04, 0x2f
        /*004a*/ 	.short	(.L_13 - .L_12)
	.align		4
.L_12:
        /*004c*/ 	.word	index@(_Z69softmax_shared_1036_softmax_shared_1036_copy_fused_kernel_hfuse_idx_0PfS_S_S_)
        /*0050*/ 	.word	0x0000001f


	//----- nvinfo : EIATTR_FRAME_SIZE
	.align		4
.L_13:
        /*0054*/ 	.byte	0x04, 0x11
        /*0056*/ 	.short	(.L_15 - .L_14)
	.align		4
.L_14:
        /*0058*/ 	.word	index@($__internal_1_$__cuda_sm3x_div_rn_noftz_f32_slowpath)
        /*005c*/ 	.word	0x00000000


	//----- nvinfo : EIATTR_FRAME_SIZE
	.align		4
.L_15:
        /*0060*/ 	.byte	0x04, 0x11
        /*0062*/ 	.short	(.L_17 - .L_16)
	.align		4
.L_16:
        /*0064*/ 	.word	index@(_Z69softmax_shared_1036_softmax_shared_1036_copy_fused_kernel_hfuse_idx_0PfS_S_S_)
        /*0068*/ 	.word	0x00000000


	//----- nvinfo : EIATTR_REGCOUNT
	.align		4
.L_17:
        /*006c*/ 	.byte	0x04, 0x2f
        /*006e*/ 	.short	(.L_19 - .L_18)
	.align		4
.L_18:
        /*0070*/ 	.word	index@(_Z72softmax_shared_1036_softmax_shared_1036_copy_fused_kernel_hfuse_lb_idx_0PfS_S_S_)
        /*0074*/ 	.word	0x0000001e


	//----- nvinfo : EIATTR_FRAME_SIZE
	.align		4
.L_19:
        /*0078*/ 	.byte	0x04, 0x11
        /*007a*/ 	.short	(.L_21 - .L_20)
	.align		4
.L_20:
        /*007c*/ 	.word	index@($__internal_0_$__cuda_sm3x_div_rn_noftz_f32_slowpath)
        /*0080*/ 	.word	0x00000000


	//----- nvinfo : EIATTR_FRAME_SIZE
	.align		4
.L_21:
        /*0084*/ 	.byte	0x04, 0x11
        /*0086*/ 	.short	(.L_23 - .L_22)
	.align		4
.L_22:
        /*0088*/ 	.word	index@(_Z72softmax_shared_1036_softmax_shared_1036_copy_fused_kernel_hfuse_lb_idx_0PfS_S_S_)
        /*008c*/ 	.word	0x00000000


	//----- nvinfo : EIATTR_MIN_STACK_SIZE
	.align		4
.L_23:
        /*0090*/ 	.byte	0x04, 0x12
        /*0092*/ 	.short	(.L_25 - .L_24)
	.align		4
.L_24:
        /*0094*/ 	.word	index@(_Z72softmax_shared_1036_softmax_shared_1036_copy_fused_kernel_hfuse_lb_idx_0PfS_S_S_)
        /*0098*/ 	.word	0x00000000


	//----- nvinfo : EIATTR_MIN_STACK_SIZE
	.align		4
.L_25:
        /*009c*/ 	.byte	0x04, 0x12
        /*009e*/ 	.short	(.L_27 - .L_26)
	.align		4
.L_26:
        /*00a0*/ 	.word	index@(_Z69softmax_shared_1036_softmax_shared_1036_copy_fused_kernel_hfuse_idx_0PfS_S_S_)
        /*00a4*/ 	.word	0x00000000


	//----- nvinfo : EIATTR_MIN_STACK_SIZE
	.align		4
.L_27:
        /*00a8*/ 	.byte	0x04, 0x12
        /*00aa*/ 	.short	(.L_29 - .L_28)
	.align		4
.L_28:
        /*00ac*/ 	.word	index@(_Z69softmax_shared_1036_softmax_shared_1036_copy_fused_kernel_vfuse_idx_0PfS_S_S_)
        /*00b0*/ 	.word	0x00000000


	//----- nvinfo : EIATTR_MIN_STACK_SIZE
	.align		4
.L_29:
        /*00b4*/ 	.byte	0x04, 0x12
        /*00b6*/ 	.short	(.L_31 - .L_30)
	.align		4
.L_30:
        /*00b8*/ 	.word	index@(_Z72softmax_shared_1036_softmax_shared_1036_copy_fused_kernel_vfuse_lb_idx_0PfS_S_S_)
        /*00bc*/ 	.word	0x00000000
.L_31:


//--------------------- .nv.compat                --------------------------
	.section	.nv.compat,"",@"SHT_CUDA_COMPAT_INFO"
	.align	4
        /*0000*/ 	.byte	0x02, 0x09, 0x00, 0x00, 0x02, 0x02, 0x01, 0x00, 0x02, 0x05, 0x05, 0x00, 0x03, 0x07, 0x01, 0x01
        /*0010*/ 	.byte	0x02, 0x03, 0x00, 0x00, 0x02, 0x06, 0x01, 0x00, 0x04, 0x0b, 0x08, 0x00, 0x01, 0x00, 0x00, 0x00
        /*0020*/ 	.byte	0x00, 0x00, 0x00, 0x00


//--------------------- .nv.info._Z72softmax_shared_1036_softmax_shared_1036_copy_fused_kernel_hfuse_lb_idx_0PfS_S_S_ --------------------------
	.section	.nv.info._Z72softmax_shared_1036_softmax_shared_1036_copy_fused_kernel_hfuse_lb_idx_0PfS_S_S_,"",@"SHT_CUDA_INFO"
	.sectionflags	@""
	.align	4


	//----- nvinfo : EIATTR_CUDA_API_VERSION
	.align		4
        /*0000*/ 	.byte	0x04, 0x37
        /*0002*/ 	.short	(.L_33 - .L_32)
.L_32:
        /*0004*/ 	.word	0x00000082


	//----- nvinfo : EIATTR_KPARAM_INFO
	.align		4
.L_33:
        /*0008*/ 	.byte	0x04, 0x17
        /*000a*/ 	.short	(.L_35 - .L_34)
.L_34:
        /*000c*/ 	.word	0x00000000
        /*0010*/ 	.short	0x0003
        /*0012*/ 	.short	0x0018
        /*0014*/ 	.byte	0x00, 0xf5, 0x21, 0x00


	//----- nvinfo : EIATTR_KPARAM_INFO
	.align		4
.L_35:
        /*0018*/ 	.byte	0x04, 0x17
        /*001a*/ 	.short	(.L_37 - .L_36)
.L_36:
        /*001c*/ 	.word	0x00000000
        /*0020*/ 	.short	0x0002
        /*0022*/ 	.short	0x0010
        /*0024*/ 	.byte	0x00, 0xf5, 0x21, 0x00


	//----- nvinfo : EIATTR_KPARAM_INFO
	.align		4
.L_37:
        /*0028*/ 	.byte	0x04, 0x17
        /*002a*/ 	.short	(.L_39 - .L_38)
.L_38:
        /*002c*/ 	.word	0x00000000
        /*0030*/ 	.short	0x0001
        /*0032*/ 	.short	0x0008
        /*0034*/ 	.byte	0x00, 0xf5, 0x21, 0x00


	//----- nvinfo : EIATTR_KPARAM_INFO
	.align		4
.L_39:
        /*0038*/ 	.byte	0x04, 0x17
        /*003a*/ 	.short	(.L_41 - .L_40)
.L_40:
        /*003c*/ 	.word	0x00000000
        /*0040*/ 	.short	0x0000
        /*0042*/ 	.short	0x0000
        /*0044*/ 	.byte	0x00, 0xf5, 0x21, 0x00


	//----- nvinfo : EIATTR_SPARSE_MMA_MASK
	.align		4
.L_41:
        /*0048*/ 	.byte	0x03, 0x50
        /*004a*/ 	.short	0x0000


	//----- nvinfo : EIATTR_MAXREG_COUNT
	.align		4
        /*004c*/ 	.byte	0x03, 0x1b
        /*004e*/ 	.short	0x0020


	//----- nvinfo : EIATTR_NUM_BARRIERS
	.align		4
        /*0050*/ 	.byte	0x02, 0x4c
        /*0052*/ 	.byte	0x03
	.zero		1


	//----- nvinfo : EIATTR_MERCURY_ISA_VERSION
	.align		4
        /*0054*/ 	.byte	0x03, 0x5f
        /*0056*/ 	.short	0x0101


	//----- nvinfo : EIATTR_COOP_GROUP_MASK_REGIDS
	.align		4
        /*0058*/ 	.byte	0x04, 0x29
        /*005a*/ 	.short	(.L_43 - .L_42)


	//   ....[0]....
.L_42:
        /*005c*/ 	.word	0x05000012


	//   ....[1]....
        /*0060*/ 	.word	0x05000012


	//   ....[2]....
        /*0064*/ 	.word	0x05000012


	//   ....[3]....
        /*0068*/ 	.word	0x05000012


	//   ....[4]....
        /*006c*/ 	.word	0x05000012


	//   ....[5]....
        /*0070*/ 	.word	0x05000011


	//   ....[6]....
        /*0074*/ 	.word	0x05000011


	//   ....[7]....
        /*0078*/ 	.word	0x05000011


	//   ....[8]....
        /*007c*/ 	.word	0x05000011


	//   ....[9]....
        /*0080*/ 	.word	0x05000011


	//   ....[10]....
        /*0084*/ 	.word	0x05000011


	//   ....[11]....
        /*0088*/ 	.word	0x05000011


	//   ....[12]....
        /*008c*/ 	.word	0x05000011


	//   ....[13]....
        /*0090*/ 	.word	0x05000011


	//   ....[14]....
        /*0094*/ 	.word	0x05000012


	//   ....[15]....
        /*0098*/ 	.word	0x05000012


	//   ....[16]....
        /*009c*/ 	.word	0x05000012


	//   ....[17]....
        /*00a0*/ 	.word	0x05000012


	//   ....[18]....
        /*00a4*/ 	.word	0x05000012


	//   ....[19]....
        /*00a8*/ 	.word	0x05000012


	//   ....[20]....
        /*00ac*/ 	.word	0x05000012


	//   ....[21]....
        /*00b0*/ 	.word	0x05000012


	//   ....[22]....
        /*00b4*/ 	.word	0x05000012


	//   ....[23]....
        /*00b8*/ 	.word	0x05000012


	//   ....[24]....
        /*00bc*/ 	.word	0x05000012


	//   ....[25]....
        /*00c0*/ 	.word	0x05000012


	//   ....[26]....
        /*00c4*/ 	.word	0x05000011


	//   ....[27]....
        /*00c8*/ 	.word	0x05000011


	//   ....[28]....
        /*00cc*/ 	.word	0x05000012


	//   ....[29]....
        /*00d0*/ 	.word	0x05000012


	//   ....[30]....
        /*00d4*/ 	.word	0x05000012


	//   ....[31]....
        /*00d8*/ 	.word	0x05000012


	//   ....[32]....
        /*00dc*/ 	.word	0x05000012


	//   ....[33]....
        /*00e0*/ 	.word	0x05000012


	//   ....[34]....
        /*00e4*/ 	.word	0x05000012


	//   ....[35]....
        /*00e8*/ 	.word	0x05000012


	//   ....[36]....
        /*00ec*/ 	.word	0x05000012


	//   ....[37]....
        /*00f0*/ 	.word	0x05000012


	//----- nvinfo : EIATTR_COOP_GROUP_INSTR_OFFSETS
	.align		4
.L_43:
        /*00f4*/ 	.byte	0x04, 0x28
        /*00f6*/ 	.short	(.L_45 - .L_44)


	//   ....[0]....
.L_44:
        /*00f8*/ 	.word	0x00000200


	//   ....[1]....
        /*00fc*/ 	.word	0x00000220


	//   ....[2]....
        /*0100*/ 	.word	0x00000240


	//   ....[3]....
        /*0104*/ 	.word	0x00000260


	//   ....[4]....
        /*0108*/ 	.word	0x00000280


	//   ....[5]....
        /*010c*/ 	.word	0x00000450


	//   ....[6]....
        /*0110*/ 	.word	0x00000480


	//   ....[7]....
        /*0114*/ 	.word	0x000008f0


	//   ....[8]....
        /*0118*/ 	.word	0x00000940


	//   ....[9]....
        /*011c*/ 	.word	0x00000970


	//   ....[10]....
        /*0120*/ 	.word	0x00000990


	//   ....[11]....
        /*0124*/ 	.word	0x000009b0


	//   ....[12]....
        /*0128*/ 	.word	0x00000a10


	//   ....[13]....
        /*012c*/ 	.word	0x00000a30


	//   ....[14]....
        /*0130*/ 	.word	0x00001750


	//   ....[15]....
        /*0134*/ 	.word	0x00001770


	//   ....[16]....
        /*0138*/ 	.word	0x00001790


	//   ....[17]....
        /*013c*/ 	.word	0x000017b0


	//   ....[18]....
        /*0140*/ 	.word	0x000017d0


	//   ....[19]....
        /*0144*/ 	.word	0x000019b0


	//   ....[20]....
        /*0148*/ 	.word	0x000019d0


	//   ....[21]....
        /*014c*/ 	.word	0x00001e40


	//   ....[22]....
        /*0150*/ 	.word	0x00001ea0


	//   ....[23]....
        /*0154*/ 	.word	0x00001ed0


	//   ....[24]....
        /*0158*/ 	.word	0x00001ef0


	//   ....[25]....
        /*015c*/ 	.word	0x00001f10


	//   ....[26]....
        /*0160*/ 	.word	0x00001f60


	//   ....[27]....
        /*0164*/ 	.word	0x00001f80


	//   ....[28]....
        /*0168*/ 	.word	0x00002b60


	//   ....[29]....
        /*016c*/ 	.word	0x00002bc0


	//   ....[30]....
        /*0170*/ 	.word	0x00002c20


	//   ....[31]....
        /*0174*/ 	.word	0x00002c80


	//   ....[32]....
        /*0178*/ 	.word	0x00002ce0


	//   ....[33]....
        /*017c*/ 	.word	0x00002d50


	//   ....[34]....
        /*0180*/ 	.word	0x00002db0


	//   ....[35]....
        /*0184*/ 	.word	0x00002e10


	//   ....[36]....
        /*0188*/ 	.word	0x00002e70


	//   ....[37]....
        /*018c*/ 	.word	0x00002ed0


	//----- nvinfo : EIATTR_VRC_CTA_INIT_COUNT
	.align		4
.L_45:
        /*0190*/ 	.byte	0x02, 0x4a
	.zero		1
	.zero		1


	//----- nvinfo : EIATTR_EXIT_INSTR_OFFSETS
	.align		4
        /*0194*/ 	.byte	0x04, 0x1c
        /*0196*/ 	.short	(.L_47 - .L_46)


	//   ....[0]....
.L_46:
        /*0198*/ 	.word	0x00001450


	//   ....[1]....
        /*019c*/ 	.word	0x000015c0


	//   ....[2]....
        /*01a0*/ 	.word	0x000015e0


	//   ....[3]....
        /*01a4*/ 	.word	0x000029a0


	//   ....[4]....
        /*01a8*/ 	.word	0x00002b10


	//----- nvinfo : EIATTR_MAX_THREADS
	.align		4
.L_47:
        /*01ac*/ 	.byte	0x04, 0x05
        /*01ae*/ 	.short	(.L_49 - .L_48)
.L_48:
        /*01b0*/ 	.word	0x00000100
        /*01b4*/ 	.word	0x00000001
        /*01b8*/ 	.word	0x00000001


	//----- nvinfo : EIATTR_CRS_STACK_SIZE
	.align		4
.L_49:
        /*01bc*/ 	.byte	0x04, 0x1e
        /*01be*/ 	.short	(.L_51 - .L_50)
.L_50:
        /*01c0*/ 	.word	0x00000000


	//----- nvinfo : EIATTR_CBANK_PARAM_SIZE
	.align		4
.L_51:
        /*01c4*/ 	.byte	0x03, 0x19
        /*01c6*/ 	.short	0x0020


	//----- nvinfo : EIATTR_PARAM_CBANK
	.align		4
        /*01c8*/ 	.byte	0x04, 0x0a
        /*01ca*/ 	.short	(.L_53 - .L_52)
	.align		4
.L_52:
        /*01cc*/ 	.word	index@(.nv.constant0._Z72softmax_shared_1036_softmax_shared_1036_copy_fused_kernel_hfuse_lb_idx_0PfS_S_S_)
        /*01d0*/ 	.short	0x0380
        /*01d2*/ 	.short	0x0020


	//----- nvinfo : EIATTR_SW_WAR
	.align		4
.L_53:
        /*01d4*/ 	.byte	0x04, 0x36
        /*01d6*/ 	.short	(.L_55 - .L_54)
.L_54:
        /*01d8*/ 	.word	0x00000008
.L_55:


//--------------------- .nv.info._Z69softmax_shared_1036_softmax_shared_1036_copy_fused_kernel_hfuse_idx_0PfS_S_S_ --------------------------
	.section	.nv.info._Z69softmax_shared_1036_softmax_shared_1036_copy_fused_kernel_hfuse_idx_0PfS_S_S_,"",@"SHT_CUDA_INFO"
	.sectionflags	@""
	.align	4


	//----- nvinfo : EIATTR_CUDA_API_VERSION
	.align		4
        /*0000*/ 	.byte	0x04, 0x37
        /*0002*/ 	.short	(.L_57 - .L_56)
.L_56:
        /*0004*/ 	.word	0x00000082


	//----- nvinfo : EIATTR_KPARAM_INFO
	.align		4
.L_57:
        /*0008*/ 	.byte	0x04, 0x17
        /*000a*/ 	.short	(.L_59 - .L_58)
.L_58:
        /*000c*/ 	.word	0x00000000
        /*0010*/ 	.short	0x0003
        /*0012*/ 	.short	0x0018
        /*0014*/ 	.byte	0x00, 0xf5, 0x21, 0x00


	//----- nvinfo : EIATTR_KPARAM_INFO
	.align		4
.L_59:
        /*0018*/ 	.byte	0x04, 0x17
        /*001a*/ 	.short	(.L_61 - .L_60)
.L_60:
        /*001c*/ 	.word	0x00000000
        /*0020*/ 	.short	0x0002
        /*0022*/ 	.short	0x0010
        /*0024*/ 	.byte	0x00, 0xf5, 0x21, 0x00


	//----- nvinfo : EIATTR_KPARAM_INFO
	.align		4
.L_61:
        /*0028*/ 	.byte	0x04, 0x17
        /*002a*/ 	.short	(.L_63 - .L_62)
.L_62:
        /*002c*/ 	.word	0x00000000
        /*0030*/ 	.short	0x0001
        /*0032*/ 	.short	0x0008
        /*0034*/ 	.byte	0x00, 0xf5, 0x21, 0x00


	//----- nvinfo : EIATTR_KPARAM_INFO
	.align		4
.L_63:
        /*0038*/ 	.byte	0x04, 0x17
        /*003a*/ 	.short	(.L_65 - .L_64)
.L_64:
        /*003c*/ 	.word	0x00000000
        /*0040*/ 	.short	0x0000
        /*0042*/ 	.short	0x0000
        /*0044*/ 	.byte	0x00, 0xf5, 0x21, 0x00


	//----- nvinfo : EIATTR_SPARSE_MMA_MASK
	.align		4
.L_65:
        /*0048*/ 	.byte	0x03, 0x50
        /*004a*/ 	.short	0x0000


	//----- nvinfo : EIATTR_MAXREG_COUNT
	.align		4
        /*004c*/ 	.byte	0x03, 0x1b
        /*004e*/ 	.short	0x00ff


	//----- nvinfo : EIATTR_NUM_BARRIERS
	.align		4
        /*0050*/ 	.byte	0x02, 0x4c
        /*0052*/ 	.byte	0x03
	.zero		1


	//----- nvinfo : EIATTR_MERCURY_ISA_VERSION
	.align		4
        /*0054*/ 	.byte	0x03, 0x5f
        /*0056*/ 	.short	0x0101


	//----- nvinfo : EIATTR_COOP_GROUP_MASK_REGIDS
	.align		4
        /*0058*/ 	.byte	0x04, 0x29
        /*005a*/ 	.short	(.L_67 - .L_66)


	//   ....[0]....
.L_66:
        /*005c*/ 	.word	0x05000007


	//   ....[1]....
        /*0060*/ 	.word	0x05000007


	//   ....[2]....
        /*0064*/ 	.word	0x05000007


	//   ....[3]....
        /*0068*/ 	.word	0x05000007


	//   ....[4]....
        /*006c*/ 	.word	0x05000007


	//   ....[5]....
        /*0070*/ 	.word	0x05000010


	//   ....[6]....
        /*0074*/ 	.word	0x05000010


	//   ....[7]....
        /*0078*/ 	.word	0x05000007


	//   ....[8]....
        /*007c*/ 	.word	0x05000007


	//   ....[9]....
        /*0080*/ 	.word	0x05000007


	//   ....[10]....
        /*0084*/ 	.word	0x05000007


	//   ....[11]....
        /*0088*/ 	.word	0x05000007


	//   ....[12]....
        /*008c*/ 	.word	0x05000005


	//   ....[13]....
        /*0090*/ 	.word	0x05000005


	//   ....[14]....
        /*0094*/ 	.word	0x05000007


	//   ....[15]....
        /*0098*/ 	.word	0x05000007


	//   ....[16]....
        /*009c*/ 	.word	0x05000007


	//   ....[17]....
        /*00a0*/ 	.word	0x05000007


	//   ....[18]....
        /*00a4*/ 	.word	0x05000007


	//   ....[19]....
        /*00a8*/ 	.word	0x05000012


	//   ....[20]....
        /*00ac*/ 	.word	0x05000012


	//   ....[21]....
        /*00b0*/ 	.word	0x05000012


	//   ....[22]....
        /*00b4*/ 	.word	0x05000012


	//   ....[23]....
        /*00b8*/ 	.word	0x05000012


	//   ....[24]....
        /*00bc*/ 	.word	0x05000012


	//   ....[25]....
        /*00c0*/ 	.word	0x05000012


	//   ....[26]....
        /*00c4*/ 	.word	0x05000005


	//   ....[27]....
        /*00c8*/ 	.word	0x05000005


	//   ....[28]....
        /*00cc*/ 	.word	0x05000007


	//   ....[29]....
        /*00d0*/ 	.word	0x05000007


	//   ....[30]....
        /*00d4*/ 	.word	0x05000007


	//   ....[31]....
        /*00d8*/ 	.word	0x05000007


	//   ....[32]....
        /*00dc*/ 	.word	0x05000007


	//   ....[33]....
        /*00e0*/ 	.word	0x05000007


	//   ....[34]....
        /*00e4*/ 	.word	0x05000007


	//   ....[35]....
        /*00e8*/ 	.word	0x05000007


	//   ....[36]....
        /*00ec*/ 	.word	0x05000007


	//   ....[37]....
        /*00f0*/ 	.word	0x05000007


	//----- nvinfo : EIATTR_COOP_GROUP_INSTR_OFFSETS
	.align		4
.L_67:
        /*00f4*/ 	.byte	0x04, 0x28
        /*00f6*/ 	.short	(.L_69 - .L_68)


	//   ....[0]....
.L_68:
        /*00f8*/ 	.word	0x00000200


	//   ....[1]....
        /*00fc*/ 	.word	0x00000220


	//   ....[2]....
        /*0100*/ 	.word	0x00000240


	//   ....[3]....
        /*0104*/ 	.word	0x00000260


	//   ....[4]....
        /*0108*/ 	.word	0x00000280


	//   ....[5]....
        /*010c*/ 	.word	0x00000460


	//   ....[6]....
        /*0110*/ 	.word	0x00000480


	//   ....[7]....
        /*0114*/ 	.word	0x000008f0


	//   ....[8]....
        /*0118*/ 	.word	0x00000950


	//   ....[9]....
        /*011c*/ 	.word	0x00000970


	//   ....[10]....
        /*0120*/ 	.word	0x00000990


	//   ....[11]....
        /*0124*/ 	.word	0x000009b0


	//   ....[12]....
        /*0128*/ 	.word	0x00000a10


	//   ....[13]....
        /*012c*/ 	.word	0x00000a30


	//   ....[14]....
        /*0130*/ 	.word	0x000016e0


	//   ....[15]....
        /*0134*/ 	.word	0x00001700


	//   ....[16]....
        /*0138*/ 	.word	0x00001720


	//   ....[17]....
        /*013c*/ 	.word	0x00001740


	//   ....[18]....
        /*0140*/ 	.word	0x00001760


	//   ....[19]....
        /*0144*/ 	.word	0x00001940


	//   ....[20]....
        /*0148*/ 	.word	0x00001960


	//   ....[21]....
        /*014c*/ 	.word	0x00001dd0


	//   ....[22]....
        /*0150*/ 	.word	0x00001e40


	//   ....[23]....
        /*0154*/ 	.word	0x00001e60


	//   ....[24]....
        /*0158*/ 	.word	0x00001e80


	//   ....[25]....
        /*015c*/ 	.word	0x00001ea0


	//   ....[26]....
        /*0160*/ 	.word	0x00001ef0


	//   ....[27]....
        /*0164*/ 	.word	0x00001f10


	//   ....[28]....
        /*0168*/ 	.word	0x00002a00


	//   ....[29]....
        /*016c*/ 	.word	0x00002a60


	//   ....[30]....
        /*0170*/ 	.word	0x00002ac0


	//   ....[31]....
        /*0174*/ 	.word	0x00002b20


	//   ....[32]....
        /*0178*/ 	.word	0x00002b80


	//   ....[33]....
        /*017c*/ 	.word	0x00002bf0


	//   ....[34]....
        /*0180*/ 	.word	0x00002c50


	//   ....[35]....
        /*0184*/ 	.word	0x00002cb0


	//   ....[36]....
        /*0188*/ 	.word	0x00002d10


	//   ....[37]....
        /*018c*/ 	.word	0x00002d70


	//----- nvinfo : EIATTR_VRC_CTA_INIT_COUNT
	.align		4
.L_69:
        /*0190*/ 	.byte	0x02, 0x4a
	.zero		1
	.zero		1


	//----- nvinfo : EIATTR_EXIT_INSTR_OFFSETS
	.align		4
        /*0194*/ 	.byte	0x04, 0x1c
        /*0196*/ 	.short	(.L_71 - .L_70)


	//   ....[0]....
.L_70:
        /*0198*/ 	.word	0x000013f0


	//   ....[1]....
        /*019c*/ 	.word	0x00001550


	//   ....[2]....
        /*01a0*/ 	.word	0x00001570


	//   ....[3]....
        /*01a4*/ 	.word	0x00002860


	//   ....[4]....
        /*01a8*/ 	.word	0x000029b0


	//----- nvinfo : EIATTR_MAX_THREADS
	.align		4
.L_71:
        /*01ac*/ 	.byte	0x04, 0x05
        /*01ae*/ 	.short	(.L_73 - .L_72)
.L_72:
        /*01b0*/ 	.word	0x00000100
        /*01b4*/ 	.word	0x00000001
        /*01b8*/ 	.word	0x00000001


	//----- nvinfo : EIATTR_CRS_STACK_SIZE
	.align		4
.L_73:
        /*01bc*/ 	.byte	0x04, 0x1e
        /*01be*/ 	.short	(.L_75 - .L_74)
.L_74:
        /*01c0*/ 	.word	0x00000000


	//----- nvinfo : EIATTR_CBANK_PARAM_SIZE
	.align		4
.L_75:
        /*01c4*/ 	.byte	0x03, 0x19
        /*01c6*/ 	.short	0x0020


	//----- nvinfo : EIATTR_PARAM_CBANK
	.align		4
        /*01c8*/ 	.byte	0x04, 0x0a
        /*01ca*/ 	.short	(.L_77 - .L_76)
	.align		4
.L_76:
        /*01cc*/ 	.word	index@(.nv.constant0._Z69softmax_shared_1036_softmax_shared_1036_copy_fused_kernel_hfuse_idx_0PfS_S_S_)
        /*01d0*/ 	.short	0x0380
        /*01d2*/ 	.short	0x0020


	//----- nvinfo : EIATTR_SW_WAR
	.align		4
.L_77:
        /*01d4*/ 	.byte	0x04, 0x36
        /*01d6*/ 	.short	(.L_79 - .L_78)
.L_78:
        /*01d8*/ 	.word	0x00000008
.L_79:


//--------------------- .nv.info._Z69softmax_shared_1036_softmax_shared_1036_copy_fused_kernel_vfuse_idx_0PfS_S_S_ --------------------------
	.section	.nv.info._Z69softmax_shared_1036_softmax_shared_1036_copy_fused_kernel_vfuse_idx_0PfS_S_S_,"",@"SHT_CUDA_INFO"
	.sectionflags	@""
	.align	4


	//----- nvinfo : EIATTR_CUDA_API_VERSION
	.align		4
        /*0000*/ 	.byte	0x04, 0x37
        /*0002*/ 	.short	(.L_81 - .L_80)
.L_80:
        /*0004*/ 	.word	0x00000082


	//----- nvinfo : EIATTR_KPARAM_INFO
	.align		4
.L_81:
        /*0008*/ 	.byte	0x04, 0x17
        /*000a*/ 	.short	(.L_83 - .L_82)
.L_82:
        /*000c*/ 	.word	0x00000000
        /*0010*/ 	.short	0x0003
        /*0012*/ 	.short	0x0018
        /*0014*/ 	.byte	0x00, 0xf5, 0x21, 0x00


	//----- nvinfo : EIATTR_KPARAM_INFO
	.align		4
.L_83:
        /*0018*/ 	.byte	0x04, 0x17
        /*001a*/ 	.short	(.L_85 - .L_84)
.L_84:
        /*001c*/ 	.word	0x00000000
        /*0020*/ 	.short	0x0002
        /*0022*/ 	.short	0x0010
        /*0024*/ 	.byte	0x00, 0xf5, 0x21, 0x00


	//----- nvinfo : EIATTR_KPARAM_INFO
	.align		4
.L_85:
        /*0028*/ 	.byte	0x04, 0x17
        /*002a*/ 	.short	(.L_87 - .L_86)
.L_86:
        /*002c*/ 	.word	0x00000000
        /*0030*/ 	.short	0x0001
        /*0032*/ 	.short	0x0008
        /*0034*/ 	.byte	0x00, 0xf5, 0x21, 0x00


	//----- nvinfo : EIATTR_KPARAM_INFO
	.align		4
.L_87:
        /*0038*/ 	.byte	0x04, 0x17
        /*003a*/ 	.short	(.L_89 - .L_88)
.L_88:
        /*003c*/ 	.word	0x00000000
        /*0040*/ 	.short	0x0000
        /*0042*/ 	.short	0x0000
        /*0044*/ 	.byte	0x00, 0xf5, 0x21, 0x00


	//----- nvinfo : EIATTR_SPARSE_MMA_MASK
	.align		4
.L_89:
        /*0048*/ 	.byte	0x03, 0x50
        /*004a*/ 	.short	0x0000


	//----- nvinfo : EIATTR_MAXREG_COUNT
	.align		4
        /*004c*/ 	.byte	0x03, 0x1b
        /*004e*/ 	.short	0x00ff


	//----- nvinfo : EIATTR_NUM_BARRIERS
	.align		4
        /*0050*/ 	.byte	0x02, 0x4c
        /*0052*/ 	.byte	0x03
	.zero		1


	//----- nvinfo : EIATTR_MERCURY_ISA_VERSION
	.align		4
        /*0054*/ 	.byte	0x03, 0x5f
        /*0056*/ 	.short	0x0101


	//----- nvinfo : EIATTR_COOP_GROUP_MASK_REGIDS
	.align		4
        /*0058*/ 	.byte	0x04, 0x29
        /*005a*/ 	.short	(.L_91 - .L_90)


	//   ....[0]....
.L_90:
        /*005c*/ 	.word	0x05000015


	//   ....[1]....
        /*0060*/ 	.word	0x05000015


	//   ....[2]....
        /*0064*/ 	.word	0x05000015


	//   ....[3]....
        /*0068*/ 	.word	0x05000015


	//   ....[4]....
        /*006c*/ 	.word	0x05000015


	//   ....[5]....
        /*0070*/ 	.word	0x05000016


	//   ....[6]....
        /*0074*/ 	.word	0x05000016


	//   ....[7]....
        /*0078*/ 	.word	0x0500000b


	//   ....[8]....
        /*007c*/ 	.word	0x0500000b


	//   ....[9]....
        /*0080*/ 	.word	0x0500000b


	//   ....[10]....
        /*0084*/ 	.word	0x0500000b


	//   ....[11]....
        /*0088*/ 	.word	0x0500000b


	//   ....[12]....
        /*008c*/ 	.word	0x0500000d


	//   ....[13]....
        /*0090*/ 	.word	0x0500000d


	//   ....[14]....
        /*0094*/ 	.word	0x05000014


	//   ....[15]....
        /*0098*/ 	.word	0x05000014


	//   ....[16]....
        /*009c*/ 	.word	0x05000014


	//   ....[17]....
        /*00a0*/ 	.word	0x05000014


	//   ....[18]....
        /*00a4*/ 	.word	0x05000014


	//   ....[19]....
        /*00a8*/ 	.word	0x05000013


	//   ....[20]....
        /*00ac*/ 	.word	0x05000013


	//   ....[21]....
        /*00b0*/ 	.word	0x05000013


	//   ....[22]....
        /*00b4*/ 	.word	0x05000013


	//   ....[23]....
        /*00b8*/ 	.word	0x05000013


	//   ....[24]....
        /*00bc*/ 	.word	0x05000013


	//   ....[25]....
        /*00c0*/ 	.word	0x05000013


	//   ....[26]....
        /*00c4*/ 	.word	0x0500000d


	//   ....[27]....
        /*00c8*/ 	.word	0x0500000d


	//----- nvinfo : EIATTR_COOP_GROUP_INSTR_OFFSETS
	.align		4
.L_91:
        /*00cc*/ 	.byte	0x04, 0x28
        /*00ce*/ 	.short	(.L_93 - .L_92)


	//   ....[0]....
.L_92:
        /*00d0*/ 	.word	0x00000200


	//   ....[1]....
        /*00d4*/ 	.word	0x00000220


	//   ....[2]....
        /*00d8*/ 	.word	0x00000260


	//   ....[3]....
        /*00dc*/ 	.word	0x00000280


	//   ....[4]....
        /*00e0*/ 	.word	0x000002a0


	//   ....[5]....
        /*00e4*/ 	.word	0x00000380


	//   ....[6]....
        /*00e8*/ 	.word	0x000003b0


	//   ....[7]....
        /*00ec*/ 	.word	0x000007f0


	//   ....[8]....
        /*00f0*/ 	.word	0x00000810


	//   ....[9]....
        /*00f4*/ 	.word	0x00000830


	//   ....[10]....
        /*00f8*/ 	.word	0x00000850


	//   ....[11]....
        /*00fc*/ 	.word	0x00000880


	//   ....[12]....
        /*0100*/ 	.word	0x00000940


	//   ....[13]....
        /*0104*/ 	.word	0x00000960


	//   ....[14]....
        /*0108*/ 	.word	0x00001680


	//   ....[15]....
        /*010c*/ 	.word	0x000016a0


	//   ....[16]....
        /*0110*/ 	.word	0x000016c0


	//   ....[17]....
        /*0114*/ 	.word	0x000016f0


	//   ....[18]....
        /*0118*/ 	.word	0x00001770


	//   ....[19]....
        /*011c*/ 	.word	0x000017f0


	//   ....[20]....
        /*0120*/ 	.word	0x00001810


	//   ....[21]....
        /*0124*/ 	.word	0x00001cb0


	//   ....[22]....
        /*0128*/ 	.word	0x00001ce0


	//   ....[23]....
        /*012c*/ 	.word	0x00001d10


	//   ....[24]....
        /*0130*/ 	.word	0x00001d30


	//   ....[25]....
        /*0134*/ 	.word	0x00001d50


	//   ....[26]....
        /*0138*/ 	.word	0x00001da0


	//   ....[27]....
        /*013c*/ 	.word	0x00001dc0


	//----- nvinfo : EIATTR_VRC_CTA_INIT_COUNT
	.align		4
.L_93:
        /*0140*/ 	.byte	0x02, 0x4a
	.zero		1
	.zero		1


	//----- nvinfo : EIATTR_EXIT_INSTR_OFFSETS
	.align		4
        /*0144*/ 	.byte	0x04, 0x1c
        /*0146*/ 	.short	(.L_95 - .L_94)


	//   ....[0]....
.L_94:
        /*0148*/ 	.word	0x00000090


	//   ....[1]....
        /*014c*/ 	.word	0x000027e0


	//   ....[2]....
        /*0150*/ 	.word	0x00002950


	//----- nvinfo : EIATTR_MAX_THREADS
	.align		4
.L_95:
        /*0154*/ 	.byte	0x04, 0x05
        /*0156*/ 	.short	(.L_97 - .L_96)
.L_96:
        /*0158*/ 	.word	0x00000080
        /*015c*/ 	.word	0x00000001
        /*0160*/ 	.word	0x00000001


	//----- nvinfo : EIATTR_CRS_STACK_SIZE
	.align		4
.L_97:
        /*0164*/ 	.byte	0x04, 0x1e
        /*0166*/ 	.short	(.L_99 - .L_98)
.L_98:
        /*0168*/ 	.word	0x00000000


	//----- nvinfo : EIATTR_CBANK_PARAM_SIZE
	.align		4
.L_99:
        /*016c*/ 	.byte	0x03, 0x19
        /*016e*/ 	.short	0x0020


	//----- nvinfo : EIATTR_PARAM_CBANK
	.align		4
        /*0170*/ 	.byte	0x04, 0x0a
        /*0172*/ 	.short	(.L_101 - .L_100)
	.align		4
.L_100:
        /*0174*/ 	.word	index@(.nv.constant0._Z69softmax_shared_1036_softmax_shared_1036_copy_fused_kernel_vfuse_idx_0PfS_S_S_)
        /*0178*/ 	.short	0x0380
        /*017a*/ 	.short	0x0020


	//----- nvinfo : EIATTR_SW_WAR
	.align		4
.L_101:
        /*017c*/ 	.byte	0x04, 0x36
        /*017e*/ 	.short	(.L_103 - .L_102)
.L_102:
        /*0180*/ 	.word	0x00000008
.L_103:


//--------------------- .nv.info._Z72softmax_shared_1036_softmax_shared_1036_copy_fused_kernel_vfuse_lb_idx_0PfS_S_S_ --------------------------
	.section	.nv.info._Z72softmax_shared_1036_softmax_shared_1036_copy_fused_kernel_vfuse_lb_idx_0PfS_S_S_,"",@"SHT_CUDA_INFO"
	.sectionflags	@""
	.align	4


	//----- nvinfo : EIATTR_CUDA_API_VERSION
	.align		4
        /*0000*/ 	.byte	0x04, 0x37
        /*0002*/ 	.short	(.L_105 - .L_104)
.L_104:
        /*0004*/ 	.word	0x00000082


	//----- nvinfo : EIATTR_KPARAM_INFO
	.align		4
.L_105:
        /*0008*/ 	.byte	0x04, 0x17
        /*000a*/ 	.short	(.L_107 - .L_106)
.L_106:
        /*000c*/ 	.word	0x00000000
        /*0010*/ 	.short	0x0003
        /*0012*/ 	.short	0x0018
        /*0014*/ 	.byte	0x00, 0xf5, 0x21, 0x00


	//----- nvinfo : EIATTR_KPARAM_INFO
	.align		4
.L_107:
        /*0018*/ 	.byte	0x04, 0x17
        /*001a*/ 	.short	(.L_109 - .L_108)
.L_108:
        /*001c*/ 	.word	0x00000000
        /*0020*/ 	.short	0x0002
        /*0022*/ 	.short	0x0010
        /*0024*/ 	.byte	0x00, 0xf5, 0x21, 0x00


	//----- nvinfo : EIATTR_KPARAM_INFO
	.align		4
.L_109:
        /*0028*/ 	.byte	0x04, 0x17
        /*002a*/ 	.short	(.L_111 - .L_110)
.L_110:
        /*002c*/ 	.word	0x00000000
        /*0030*/ 	.short	0x0001
        /*0032*/ 	.short	0x0008
        /*0034*/ 	.byte	0x00, 0xf5, 0x21, 0x00


	//----- nvinfo : EIATTR_KPARAM_INFO
	.align		4
.L_111:
        /*0038*/ 	.byte	0x04, 0x17
        /*003a*/ 	.short	(.L_113 - .L_112)
.L_112:
        /*003c*/ 	.word	0x00000000
        /*0040*/ 	.short	0x0000
        /*0042*/ 	.short	0x0000
        /*0044*/ 	.byte	0x00, 0xf5, 0x21, 0x00


	//----- nvinfo : EIATTR_SPARSE_MMA_MASK
	.align		4
.L_113:
        /*0048*/ 	.byte	0x03, 0x50
        /*004a*/ 	.short	0x0000


	//----- nvinfo : EIATTR_MAXREG_COUNT
	.align		4
        /*004c*/ 	.byte	0x03, 0x1b
        /*004e*/ 	.short	0x0040


	//----- nvinfo : EIATTR_NUM_BARRIERS
	.align		4
        /*0050*/ 	.byte	0x02, 0x4c
        /*0052*/ 	.byte	0x03
	.zero		1


	//----- nvinfo : EIATTR_MERCURY_ISA_VERSION
	.align		4
        /*0054*/ 	.byte	0x03, 0x5f
        /*0056*/ 	.short	0x0101


	//----- nvinfo : EIATTR_COOP_GROUP_MASK_REGIDS
	.align		4
        /*0058*/ 	.byte	0x04, 0x29
        /*005a*/ 	.short	(.L_115 - .L_114)


	//   ....[0]....
.L_114:
        /*005c*/ 	.word	0x05000015


	//   ....[1]....
        /*0060*/ 	.word	0x05000015


	//   ....[2]....
        /*0064*/ 	.word	0x05000015


	//   ....[3]....
        /*0068*/ 	.word	0x05000015


	//   ....[4]....
        /*006c*/ 	.word	0x05000015


	//   ....[5]....
        /*0070*/ 	.word	0x05000016


	//   ....[6]....
        /*0074*/ 	.word	0x05000016


	//   ....[7]....
        /*0078*/ 	.word	0x0500000b


	//   ....[8]....
        /*007c*/ 	.word	0x0500000b


	//   ....[9]....
        /*0080*/ 	.word	0x0500000b


	//   ....[10]....
        /*0084*/ 	.word	0x0500000b


	//   ....[11]....
        /*0088*/ 	.word	0x0500000b


	//   ....[12]....
        /*008c*/ 	.word	0x0500000d


	//   ....[13]....
        /*0090*/ 	.word	0x0500000d


	//   ....[14]....
        /*0094*/ 	.word	0x05000014


	//   ....[15]....
        /*0098*/ 	.word	0x05000014


	//   ....[16]....
        /*009c*/ 	.word	0x05000014


	//   ....[17]....
        /*00a0*/ 	.word	0x05000014


	//   ....[18]....
        /*00a4*/ 	.word	0x05000014


	//   ....[19]....
        /*00a8*/ 	.word	0x05000013


	//   ....[20]....
        /*00ac*/ 	.word	0x05000013


	//   ....[21]....
        /*00b0*/ 	.word	0x05000013


	//   ....[22]....
        /*00b4*/ 	.word	0x05000013


	//   ....[23]....
        /*00b8*/ 	.word	0x05000013


	//   ....[24]....
        /*00bc*/ 	.word	0x05000013


	//   ....[25]....
        /*00c0*/ 	.word	0x05000013


	//   ....[26]....
        /*00c4*/ 	.word	0x0500000d


	//   ....[27]....
        /*00c8*/ 	.word	0x0500000d


	//----- nvinfo : EIATTR_COOP_GROUP_INSTR_OFFSETS
	.align		4
.L_115:
        /*00cc*/ 	.byte	0x04, 0x28
        /*00ce*/ 	.short	(.L_117 - .L_116)


	//   ....[0]....
.L_116:
        /*00d0*/ 	.word	0x00000200


	//   ....[1]....
        /*00d4*/ 	.word	0x00000220


	//   ....[2]....
        /*00d8*/ 	.word	0x00000260


	//   ....[3]....
        /*00dc*/ 	.word	0x00000280


	//   ....[4]....
        /*00e0*/ 	.word	0x000002a0


	//   ....[5]....
        /*00e4*/ 	.word	0x00000380


	//   ....[6]....
        /*00e8*/ 	.word	0x000003b0


	//   ....[7]....
        /*00ec*/ 	.word	0x000007f0


	//   ....[8]....
        /*00f0*/ 	.word	0x00000810


	//   ....[9]....
        /*00f4*/ 	.word	0x00000830


	//   ....[10]....
        /*00f8*/ 	.word	0x00000850


	//   ....[11]....
        /*00fc*/ 	.word	0x00000880


	//   ....[12]....
        /*0100*/ 	.word	0x00000940


	//   ....[13]....
        /*0104*/ 	.word	0x00000960


	//   ....[14]....
        /*0108*/ 	.word	0x00001680


	//   ....[15]....
        /*010c*/ 	.word	0x000016a0


	//   ....[16]....
        /*0110*/ 	.word	0x000016c0


	//   ....[17]....
        /*0114*/ 	.word	0x000016f0


	//   ....[18]....
        /*0118*/ 	.word	0x00001770


	//   ....[19]....
        /*011c*/ 	.word	0x000017f0


	//   ....[20]....
        /*0120*/ 	.word	0x00001810


	//   ....[21]....
        /*0124*/ 	.word	0x00001cb0


	//   ....[22]....
        /*0128*/ 	.word	0x00001ce0


	//   ....[23]....
        /*012c*/ 	.word	0x00001d10


	//   ....[24]....
        /*0130*/ 	.word	0x00001d30


	//   ....[25]....
        /*0134*/ 	.word	0x00001d50


	//   ....[26]....
        /*0138*/ 	.word	0x00001da0


	//   ....[27]....
        /*013c*/ 	.word	0x00001dc0


	//----- nvinfo : EIATTR_VRC_CTA_INIT_COUNT
	.align		4
.L_117:
        /*0140*/ 	.byte	0x02, 0x4a
	.zero		1
	.zero		1


	//----- nvinfo : EIATTR_EXIT_INSTR_OFFSETS
	.align		4
        /*0144*/ 	.byte	0x04, 0x1c
        /*0146*/ 	.short	(.L_119 - .L_118)


	//   ....[0]....
.L_118:
        /*0148*/ 	.word	0x00000090


	//   ....[1]....
        /*014c*/ 	.word	0x000027e0


	//   ....[2]....
        /*0150*/ 	.word	0x00002950


	//----- nvinfo : EIATTR_MAX_THREADS
	.align		4
.L_119:
        /*0154*/ 	.byte	0x04, 0x05
        /*0156*/ 	.short	(.L_121 - .L_120)
.L_120:
        /*0158*/ 	.word	0x00000080
        /*015c*/ 	.word	0x00000001
        /*0160*/ 	.word	0x00000001


	//----- nvinfo : EIATTR_CRS_STACK_SIZE
	.align		4
.L_121:
        /*0164*/ 	.byte	0x04, 0x1e
        /*0166*/ 	.short	(.L_123 - .L_122)
.L_122:
        /*0168*/ 	.word	0x00000000


	//----- nvinfo : EIATTR_CBANK_PARAM_SIZE
	.align		4
.L_123:
        /*016c*/ 	.byte	0x03, 0x19
        /*016e*/ 	.short	0x0020


	//----- nvinfo : EIATTR_PARAM_CBANK
	.align		4
        /*0170*/ 	.byte	0x04, 0x0a
        /*0172*/ 	.short	(.L_125 - .L_124)
	.align		4
.L_124:
        /*0174*/ 	.word	index@(.nv.constant0._Z72softmax_shared_1036_softmax_shared_1036_copy_fused_kernel_vfuse_lb_idx_0PfS_S_S_)
        /*0178*/ 	.short	0x0380
        /*017a*/ 	.short	0x0020


	//----- nvinfo : EIATTR_SW_WAR
	.align		4
.L_125:
        /*017c*/ 	.byte	0x04, 0x36
        /*017e*/ 	.short	(.L_127 - .L_126)
.L_126:
        /*0180*/ 	.word	0x00000008
.L_127:


//--------------------- .nv.callgraph             --------------------------
	.section	.nv.callgraph,"",@"SHT_CUDA_CALLGRAPH"
	.align	4
	.sectionentsize	8
	.align		4
        /*0000*/ 	.word	0x00000000
	.align		4
        /*0004*/ 	.word	0xffffffff
	.align		4
        /*0008*/ 	.word	0x00000000
	.align		4
        /*000c*/ 	.word	0xfffffffe
	.align		4
        /*0010*/ 	.word	0x00000000
	.align		4
        /*0014*/ 	.word	0xfffffffd
	.align		4
        /*0018*/ 	.word	0x00000000
	.align		4
        /*001c*/ 	.word	0xfffffffc


//--------------------- .text._Z72softmax_shared_1036_softmax_shared_1036_copy_fused_kernel_hfuse_lb_idx_0PfS_S_S_ --------------------------
	.section	.text._Z72softmax_shared_1036_softmax_shared_1036_copy_fused_kernel_hfuse_lb_idx_0PfS_S_S_,"ax",@progbits
	.align	128
        .global         _Z72softmax_shared_1036_softmax_shared_1036_copy_fused_kernel_hfuse_lb_idx_0PfS_S_S_
        .type           _Z72softmax_shared_1036_softmax_shared_1036_copy_fused_kernel_hfuse_lb_idx_0PfS_S_S_,@function
        .size           _Z72softmax_shared_1036_softmax_shared_1036_copy_fused_kernel_hfuse_lb_idx_0PfS_S_S_,(.L_x_210 - _Z72softmax_shared_1036_softmax_shared_1036_copy_fused_kernel_hfuse_lb_idx_0PfS_S_S_)
        .other          _Z72softmax_shared_1036_softmax_shared_1036_copy_fused_kernel_hfuse_lb_idx_0PfS_S_S_,@"STO_CUDA_ENTRY STV_DEFAULT"
_Z72softmax_shared_1036_softmax_shared_1036_copy_fused_kernel_hfuse_lb_idx_0PfS_S_S_:
.text._Z72softmax_shared_1036_softmax_shared_1036_copy_fused_kernel_hfuse_lb_idx_0PfS_S_S_:
[----:B------:R-:W-:Y:S01]  /*0000*/  LDC R1, c[0x0][0x37c] ;  /* 0x0000df00ff017b82 */ /* 0x000fe20000000800 */
[----:B------:R-:W0:Y:S01]  /*0010*/  S2R R0, SR_TID.Y ;  /* 0x0000000000007919 */ /* 0x000e220000002200 */
[----:B------:R-:W1:Y:S01]  /*0020*/  LDCU UR6, c[0x0][0x360] ;  /* 0x00006c00ff0677ac */ /* 0x000e620008000800 */
[----:B------:R-:W0:Y:S01]  /*0030*/  S2R R5, SR_TID.Z ;  /* 0x0000000000057919 */ /* 0x000e220000002300 */
[----:B------:R-:W0:Y:S01]  /*0040*/  LDCU UR4, c[0x0][0x364] ;  /* 0x00006c80ff0477ac */ /* 0x000e220008000800 */
[----:B------:R-:W1:Y:S01]  /*0050*/  S2R R3, SR_TID.X ;  /* 0x0000000000037919 */ /* 0x000e620000002100 */
[----:B0-----:R-:W-:Y:S01]  /*0060*/  IMAD R0, R5, UR4, R0 ;  /* 0x0000000405007c24 */ /* 0x001fe2000f8e0200 */
[----:B------:R-:W0:Y:S03]  /*0070*/  LDCU.64 UR4, c[0x0][0x358] ;  /* 0x00006b00ff0477ac */ /* 0x000e260008000a00 */
[----:B-1----:R-:W-:-:S05]  /*0080*/  IMAD R0, R0, UR6, R3 ;  /* 0x0000000600007c24 */ /* 0x002fca000f8e0203 */
[----:B------:R-:W-:-:S13]  /*0090*/  ISETP.GT.U32.AND P0, PT, R0, 0x7f, PT ;  /* 0x0000007f0000780c */ /* 0x000fda0003f04070 */
[----:B0-----:R-:W-:Y:S05]  /*00a0*/  @P0 BRA `(.L_x_0) ;  /* 0x0000001400480947 */ /* 0x001fea0003800000 */
[----:B------:R-:W0:Y:S01]  /*00b0*/  S2R R5, SR_CTAID.X ;  /* 0x0000000000057919 */ /* 0x000e220000002500 */
[----:B------:R-:W1:Y:S01]  /*00c0*/  LDC.64 R14, c[0x0][0x388] ;  /* 0x0000e200ff0e7b82 */ /* 0x000e620000000a00 */
[----:B------:R-:W-:Y:S01]  /*00d0*/  ISETP.GT.U32.AND P2, PT, R0, 0x67, PT ;  /* 0x000000670000780c */ /* 0x000fe20003f44070 */
[----:B0-----:R-:W-:-:S04]  /*00e0*/  IMAD R5, R5, 0x3e8, R0 ;  /* 0x000003e805057824 */ /* 0x001fc800078e0200 */
[----:B-1----:R-:W-:-:S05]  /*00f0*/  IMAD.WIDE.U32 R14, R5, 0x4, R14 ;  /* 0x00000004050e7825 */ /* 0x002fca00078e000e */
[----:B------:R-:W2:Y:S04]  /*0100*/  LDG.E.CONSTANT R3, desc[UR4][R14.64] ;  /* 0x000000040e037981 */ /* 0x000ea8000c1e9900 */
[----:B------:R-:W2:Y:S04]  /*0110*/  LDG.E.CONSTANT R6, desc[UR4][R14.64+0x200] ;  /* 0x000200040e067981 */ /* 0x000ea8000c1e9900 */
[----:B------:R-:W3:Y:S04]  /*0120*/  LDG.E.CONSTANT R7, desc[UR4][R14.64+0x400] ;  /* 0x000400040e077981 */ /* 0x000ee8000c1e9900 */
[----:B------:R-:W3:Y:S04]  /*0130*/  LDG.E.CONSTANT R8, desc[UR4][R14.64+0x600] ;  /* 0x000600040e087981 */ /* 0x000ee8000c1e9900 */
[----:B------:R-:W4:Y:S04]  /*0140*/  LDG.E.CONSTANT R9, desc[UR4][R14.64+0x800] ;  /* 0x000800040e097981 */ /* 0x000f28000c1e9900 */
[----:B------:R-:W4:Y:S04]  /*0150*/  LDG.E.CONSTANT R10, desc[UR4][R14.64+0xa00] ;  /* 0x000a00040e0a7981 */ /* 0x000f28000c1e9900 */
[----:B------:R-:W5:Y:S04]  /*0160*/  LDG.E.CONSTANT R11, desc[UR4][R14.64+0xc00] ;  /* 0x000c00040e0b7981 */ /* 0x000f68000c1e9900 */
[----:B------:R-:W5:Y:S01]  /*0170*/  @!P2 LDG.E.CONSTANT R13, desc[UR4][R14.64+0xe00] ;  /* 0x000e00040e0da981 */ /* 0x000f62000c1e9900 */
[----:B------:R-:W-:-:S04]  /*0180*/  VOTE.ANY R18, PT, PT ;  /* 0x0000000000127806 */ /* 0x000fc800038e0100 */
[----:B------:R-:W-:Y:S02]  /*0190*/  R2UR UR6, R18 ;  /* 0x00000000120672ca */ /* 0x000fe400000e0000 */
[----:B--2---:R-:W-:-:S04]  /*01a0*/  FMNMX3 R2, R3, -3.40282306073709652508e+38, R6, !PT ;  /* 0xff7ffffd03027876 */ /* 0x004fc80007800006 */
[----:B---3--:R-:W-:-:S04]  /*01b0*/  FMNMX3 R2, R2, R7, R8, !PT ;  /* 0x0000000702027276 */ /* 0x008fc80007800008 */
[----:B----4-:R-:W-:-:S04]  /*01c0*/  FMNMX3 R2, R2, R9, R10, !PT ;  /* 0x0000000902027276 */ /* 0x010fc8000780000a */
[----:B-----5:R-:W-:-:S04]  /*01d0*/  FMNMX R2, R2, R11, !PT ;  /* 0x0000000b02027209 */ /* 0x020fc80007800000 */
[----:B------:R-:W-:Y:S01]  /*01e0*/  @!P2 FMNMX R2, R2, R13, !PT ;  /* 0x0000000d0202a209 */ /* 0x000fe20007800000 */
[----:B------:R-:W-:Y:S06]  /*01f0*/  BRA.DIV UR6, `(.L_x_1) ;  /* 0x0000002a06487947 */ /* 0x000fec000b800000 */
[----:B------:R-:W0:Y:S02]  /*0200*/  SHFL.DOWN PT, R16, R2, 0x10, 0x1f ;  /* 0x0a001f0002107f89 */ /* 0x000e2400000e0000 */
[----:B0-----:R-:W-:-:S05]  /*0210*/  FMNMX R13, R16, R2, !PT ;  /* 0x00000002100d7209 */ /* 0x001fca0007800000 */
[----:B------:R-:W0:Y:S02]  /*0220*/  SHFL.DOWN PT, R16, R13, 0x8, 0x1f ;  /* 0x09001f000d107f89 */ /* 0x000e2400000e0000 */
[----:B0-----:R-:W-:-:S05]  /*0230*/  FMNMX R19, R13, R16, !PT ;  /* 0x000000100d137209 */ /* 0x001fca0007800000 */
[----:B------:R-:W0:Y:S02]  /*0240*/  SHFL.DOWN PT, R16, R19, 0x4, 0x1f ;  /* 0x08801f0013107f89 */ /* 0x000e2400000e0000 */
[----:B0-----:R-:W-:-:S05]  /*0250*/  FMNMX R21, R19, R16, !PT ;  /* 0x0000001013157209 */ /* 0x001fca0007800000 */
[----:B------:R-:W0:Y:S02]  /*0260*/  SHFL.DOWN PT, R16, R21, 0x2, 0x1f ;  /* 0x08401f0015107f89 */ /* 0x000e2400000e0000 */
[----:B0-----:R-:W-:-:S05]  /*0270*/  FMNMX R23, R21, R16, !PT ;  /* 0x0000001015177209 */ /* 0x001fca0007800000 */
[----:B------:R0:W1:Y:S02]  /*0280*/  SHFL.DOWN PT, R16, R23, 0x1, 0x1f ;  /* 0x08201f0017107f89 */ /* 0x00006400000e0000 */
.L_x_40:
[----:B------:R-:W2:Y:S01]  /*0290*/  S2R R2, SR_CgaCtaId ;  /* 0x0000000000027919 */ /* 0x000ea20000008800 */
[----:B------:R-:W-:Y:S01]  /*02a0*/  LOP3.LUT P0, R22, R0, 0x1f, RZ, 0xc0, !PT ;  /* 0x0000001f00167812 */ /* 0x000fe2000780c0ff */
[----:B------:R-:W-:Y:S05]  /*02b0*/  WARPSYNC.ALL ;  /* 0x0000000000007948 */ /* 0x000fea0003800000 */
[----:B------:R-:W-:Y:S02]  /*02c0*/  MOV R13, 0x400 ;  /* 0x00000400000d7802 */ /* 0x000fe40000000f00 */
[----:B-1----:R-:W-:-:S05]  /*02d0*/  FMNMX R16, R23, R16, !PT ;  /* 0x0000001017107209 */ /* 0x002fca0007800000 */
[----:B------:R-:W-:-:S04]  /*02e0*/  @!P0 IADD3 R17, PT, PT, R13, 0x810, RZ ;  /* 0x000008100d118810 */ /* 0x000fc80007ffe0ff */
[----:B--2---:R-:W-:-:S04]  /*02f0*/  @!P0 LEA R17, R2, R17, 0x18 ;  /* 0x0000001102118211 */ /* 0x004fc800078ec0ff */
[----:B------:R-:W-:-:S05]  /*0300*/  @!P0 LEA.HI R17, R0, R17, RZ, 0x1d ;  /* 0x0000001100118211 */ /* 0x000fca00078fe8ff */
[----:B------:R1:W-:Y:S01]  /*0310*/  @!P0 STS [R17], R16 ;  /* 0x0000001011008388 */ /* 0x0003e20000000800 */
[----:B------:R-:W-:Y:S01]  /*0320*/  BAR.SYNC.DEFER_BLOCKING 0x1, 0x80 ;  /* 0x0042000000007b1d */ /* 0x000fe20000010000 */
[----:B------:R-:W-:-:S05]  /*0330*/  ISETP.GT.U32.AND P3, PT, R0, 0x3, PT ;  /* 0x000000030000780c */ /* 0x000fca0003f64070 */
[----:B------:R-:W2:Y:S01]  /*0340*/  @!P2 LDG.E.CONSTANT R4, desc[UR4][R14.64+0xe00] ;  /* 0x000e00040e04a981 */ /* 0x000ea2000c1e9900 */
[----:B------:R-:W-:Y:S01]  /*0350*/  ISETP.NE.AND P1, PT, R0, RZ, PT ;  /* 0x000000ff0000720c */ /* 0x000fe20003f25270 */
[----:B------:R-:W-:Y:S06]  /*0360*/  BSSY.RECONVERGENT B2, `(.L_x_2) ;  /* 0x0000088000027945 */ /* 0x000fec0003800200 */
[----:B-1----:R-:W1:Y:S01]  /*0370*/  @!P3 S2R R17, SR_CgaCtaId ;  /* 0x000000000011b919 */ /* 0x002e620000008800 */
[----:B------:R-:W-:-:S04]  /*0380*/  @!P3 MOV R12, 0x400 ;  /* 0x00000400000cb802 */ /* 0x000fc80000000f00 */
[----:B------:R-:W-:Y:S01]  /*0390*/  @!P3 IADD3 R12, PT, PT, R12, 0x810, RZ ;  /* 0x000008100c0cb810 */ /* 0x000fe20007ffe0ff */
[----:B------:R-:W3:Y:S01]  /*03a0*/  @!P1 S2R R21, SR_CgaCtaId ;  /* 0x0000000000159919 */ /* 0x000ee20000008800 */
[----:B------:R-:W-:Y:S02]  /*03b0*/  @!P1 MOV R20, 0x400 ;  /* 0x0000040000149802 */ /* 0x000fe40000000f00 */
[----:B0-----:R-:W-:Y:S01]  /*03c0*/  @!P1 MOV R23, 0x400 ;  /* 0x0000040000179802 */ /* 0x001fe20000000f00 */
[----:B------:R-:W0:Y:S01]  /*03d0*/  @!P1 S2R R24, SR_CgaCtaId ;  /* 0x0000000000189919 */ /* 0x000e220000008800 */
[----:B-1----:R-:W-:-:S04]  /*03e0*/  @!P3 LEA R17, R17, R12, 0x18 ;  /* 0x0000000c1111b211 */ /* 0x002fc800078ec0ff */
[----:B------:R-:W-:Y:S02]  /*03f0*/  @!P3 LEA R12, R0, R17, 0x2 ;  /* 0x00000011000cb211 */ /* 0x000fe400078e10ff */
[----:B------:R-:W-:Y:S02]  /*0400*/  VOTE.ANY R17, PT, PT ;  /* 0x0000000000117806 */ /* 0x000fe400038e0100 */
[----:B---3--:R-:W-:Y:S01]  /*0410*/  @!P1 LEA R20, R21, R20, 0x18 ;  /* 0x0000001415149211 */ /* 0x008fe200078ec0ff */
[----:B------:R-:W1:Y:S01]  /*0420*/  @!P3 LDS R16, [R12] ;  /* 0x000000000c10b984 */ /* 0x000e620000000800 */
[----:B------:R-:W-:Y:S02]  /*0430*/  LOP3.LUT R17, R17, 0xf, RZ, 0xc0, !PT ;  /* 0x0000000f11117812 */ /* 0x000fe400078ec0ff */
[----:B0-----:R-:W-:Y:S01]  /*0440*/  @!P1 LEA R24, R24, R23, 0x18 ;  /* 0x0000001718189211 */ /* 0x001fe200078ec0ff */
[----:B-1----:R-:W0:Y:S02]  /*0450*/  SHFL.DOWN PT, R19, R16, 0x2, 0x1f ;  /* 0x08401f0010137f89 */ /* 0x002e2400000e0000 */
[----:B0-----:R-:W-:-:S02]  /*0460*/  FMNMX R18, R16, R19, !PT ;  /* 0x0000001310127209 */ /* 0x001fc40007800000 */
[----:B------:R-:W-:-:S03]  /*0470*/  LEA R16, R2, R13, 0x18 ;  /* 0x0000000d02107211 */ /* 0x000fc600078ec0ff */
[----:B------:R-:W0:Y:S02]  /*0480*/  SHFL.DOWN PT, R19, R18, 0x1, 0x1f ;  /* 0x08201f0012137f89 */ /* 0x000e2400000e0000 */
[----:B0-----:R-:W-:-:S05]  /*0490*/  FMNMX R19, R18, R19, !PT ;  /* 0x0000001312137209 */ /* 0x001fca0007800000 */
[----:B------:R-:W-:Y:S01]  /*04a0*/  @!P1 STS [R20], R19 ;  /* 0x0000001314009388 */ /* 0x000fe20000000800 */
[----:B------:R-:W-:Y:S06]  /*04b0*/  BAR.SYNC.DEFER_BLOCKING 0x1, 0x80 ;  /* 0x0042000000007b1d */ /* 0x000fec0000010000 */
[----:B------:R-:W0:Y:S04]  /*04c0*/  @!P1 LDS R21, [R24] ;  /* 0x0000000018159984 */ /* 0x000e280000000800 */
[----:B0-----:R-:W-:Y:S01]  /*04d0*/  @!P1 STS [R24+0x404], R21 ;  /* 0x0004041518009388 */ /* 0x001fe20000000800 */
[----:B------:R-:W-:Y:S06]  /*04e0*/  BAR.SYNC.DEFER_BLOCKING 0x1, 0x80 ;  /* 0x0042000000007b1d */ /* 0x000fec0000010000 */
[----:B------:R-:W0:Y:S02]  /*04f0*/  LDS R12, [R16+0x404] ;  /* 0x00040400100c7984 */ /* 0x000e240000000800 */
[--C-:B0-----:R-:W-:Y:S01]  /*0500*/  FADD R17, R3, -R12.reuse ;  /* 0x8000000c03117221 */ /* 0x101fe20000000000 */
[--C-:B------:R-:W-:Y:S01]  /*0510*/  FADD R19, R7, -R12.reuse ;  /* 0x8000000c07137221 */ /* 0x100fe20000000000 */
[--C-:B------:R-:W-:Y:S01]  /*0520*/  FADD R21, R9, -R12.reuse ;  /* 0x8000000c09157221 */ /* 0x100fe20000000000 */
[--C-:B------:R-:W-:Y:S01]  /*0530*/  FADD R25, R10, -R12.reuse ;  /* 0x8000000c0a197221 */ /* 0x100fe20000000000 */
[----:B------:R-:W-:Y:S01]  /*0540*/  FMUL R23, R17, 1.4426950216293334961 ;  /* 0x3fb8aa3b11177820 */ /* 0x000fe20000400000 */
[--C-:B------:R-:W-:Y:S01]  /*0550*/  FADD R17, R6, -R12.reuse ;  /* 0x8000000c06117221 */ /* 0x100fe20000000000 */
[----:B------:R-:W-:Y:S01]  /*0560*/  FMUL R19, R19, 1.4426950216293334961 ;  /* 0x3fb8aa3b13137820 */ /* 0x000fe20000400000 */
[----:B------:R-:W-:Y:S01]  /*0570*/  FMUL R24, R21, 1.4426950216293334961 ;  /* 0x3fb8aa3b15187820 */ /* 0x000fe20000400000 */
[----:B------:R-:W-:Y:S01]  /*0580*/  FMUL R21, R25, 1.4426950216293334961 ;  /* 0x3fb8aa3b19157820 */ /* 0x000fe20000400000 */
[----:B------:R-:W-:Y:S01]  /*0590*/  FMUL R18, R17, 1.4426950216293334961 ;  /* 0x3fb8aa3b11127820 */ /* 0x000fe20000400000 */
[----:B------:R-:W-:Y:S01]  /*05a0*/  FADD R17, R8, -R12 ;  /* 0x8000000c08117221 */ /* 0x000fe20000000000 */
[----:B------:R-:W-:-:S02]  /*05b0*/  FSETP.GEU.AND P4, PT, R23, -126, PT ;  /* 0xc2fc00001700780b */ /* 0x000fc40003f8e000 */
[----:B------:R-:W-:Y:S01]  /*05c0*/  FSETP.GEU.AND P6, PT, R19, -126, PT ;  /* 0xc2fc00001300780b */ /* 0x000fe20003fce000 */
[----:B------:R-:W-:Y:S01]  /*05d0*/  FMUL R17, R17, 1.4426950216293334961 ;  /* 0x3fb8aa3b11117820 */ /* 0x000fe20000400000 */
[----:B------:R-:W-:-:S04]  /*05e0*/  FSETP.GEU.AND P5, PT, R18, -126, PT ;  /* 0xc2fc00001200780b */ /* 0x000fc80003fae000 */
[----:B------:R-:W-:Y:S01]  /*05f0*/  FSETP.GEU.AND P0, PT, R17, -126, PT ;  /* 0xc2fc00001100780b */ /* 0x000fe20003f0e000 */
[--C-:B--2---:R-:W-:Y:S01]  /*0600*/  @!P2 FADD R4, R4, -R12.reuse ;  /* 0x8000000c0404a221 */ /* 0x104fe20000000000 */
[----:B------:R-:W-:-:S03]  /*0610*/  FADD R12, R11, -R12 ;  /* 0x8000000c0b0c7221 */ /* 0x000fc60000000000 */
[----:B------:R-:W-:Y:S01]  /*0620*/  @!P4 FMUL R23, R23, 0.5 ;  /* 0x3f0000001717c820 */ /* 0x000fe20000400000 */
[----:B------:R-:W-:Y:S01]  /*0630*/  @!P2 FMUL R4, R4, 1.4426950216293334961 ;  /* 0x3fb8aa3b0404a820 */ /* 0x000fe20000400000 */
[----:B------:R-:W-:Y:S01]  /*0640*/  @!P6 FMUL R19, R19, 0.5 ;  /* 0x3f0000001313e820 */ /* 0x000fe20000400000 */
[----:B------:R-:W-:Y:S01]  /*0650*/  FMUL R25, R12, 1.4426950216293334961 ;  /* 0x3fb8aa3b0c197820 */ /* 0x000fe20000400000 */
[----:B------:R-:W-:Y:S01]  /*0660*/  @!P5 FMUL R18, R18, 0.5 ;  /* 0x3f0000001212d820 */ /* 0x000fe20000400000 */
[----:B------:R-:W0:Y:S03]  /*0670*/  MUFU.EX2 R20, R23 ;  /* 0x0000001700147308 */ /* 0x000e260000000800 */
[----:B------:R-:W-:-:S05]  /*0680*/  @!P0 FMUL R17, R17, 0.5 ;  /* 0x3f00000011118820 */ /* 0x000fca0000400000 */
[----:B------:R-:W1:Y:S08]  /*0690*/  MUFU.EX2 R18, R18 ;  /* 0x0000001200127308 */ /* 0x000e700000000800 */
[----:B------:R-:W2:Y:S01]  /*06a0*/  MUFU.EX2 R19, R19 ;  /* 0x0000001300137308 */ /* 0x000ea20000000800 */
[----:B0-----:R-:W-:Y:S01]  /*06b0*/  @!P4 FMUL R20, R20, R20 ;  /* 0x000000141414c220 */ /* 0x001fe20000400000 */
[----:B------:R-:W-:-:S03]  /*06c0*/  FSETP.GEU.AND P4, PT, R24, -126, PT ;  /* 0xc2fc00001800780b */ /* 0x000fc60003f8e000 */
[----:B------:R-:W-:-:S03]  /*06d0*/  FADD R23, RZ, R20 ;  /* 0x00000014ff177221 */ /* 0x000fc60000000000 */
[----:B------:R-:W0:Y:S01]  /*06e0*/  MUFU.EX2 R17, R17 ;  /* 0x0000001100117308 */ /* 0x000e220000000800 */
[----:B-1----:R-:W-:Y:S01]  /*06f0*/  @!P5 FMUL R18, R18, R18 ;  /* 0x000000121212d220 */ /* 0x002fe20000400000 */
[----:B------:R-:W-:-:S03]  /*0700*/  FSETP.GEU.AND P5, PT, R21, -126, PT ;  /* 0xc2fc00001500780b */ /* 0x000fc60003fae000 */
[----:B------:R-:W-:Y:S02]  /*0710*/  FADD R18, R23, R18 ;  /* 0x0000001217127221 */ /* 0x000fe40000000000 */
[----:B------:R-:W-:Y:S01]  /*0720*/  @!P4 FMUL R24, R24, 0.5 ;  /* 0x3f0000001818c820 */ /* 0x000fe20000400000 */
[----:B--2---:R-:W-:Y:S01]  /*0730*/  @!P6 FMUL R19, R19, R19 ;  /* 0x000000131313e220 */ /* 0x004fe20000400000 */
[----:B------:R-:W-:Y:S02]  /*0740*/  @!P2 FSETP.GEU.AND P6, PT, R4, -126, PT ;  /* 0xc2fc00000400a80b */ /* 0x000fe40003fce000 */
[----:B------:R-:W1:Y:S01]  /*0750*/  MUFU.EX2 R12, R24 ;  /* 0x00000018000c7308 */ /* 0x000e620000000800 */
[----:B------:R-:W-:-:S03]  /*0760*/  FADD R18, R18, R19 ;  /* 0x0000001312127221 */ /* 0x000fc60000000000 */
[----:B------:R-:W-:Y:S01]  /*0770*/  @!P5 FMUL R21, R21, 0.5 ;  /* 0x3f0000001515d820 */ /* 0x000fe20000400000 */
[----:B0-----:R-:W-:Y:S01]  /*0780*/  @!P0 FMUL R17, R17, R17 ;  /* 0x0000001111118220 */ /* 0x001fe20000400000 */
[----:B------:R-:W-:Y:S02]  /*0790*/  PLOP3.LUT P0, PT, PT, PT, PT, 0x80, 0x8 ;  /* 0x000000000008781c */ /* 0x000fe40003f0f070 */
[----:B------:R-:W-:Y:S02]  /*07a0*/  @!P2 PLOP3.LUT P0, PT, P6, PT, PT, 0x80, 0x8 ;  /* 0x000000000008a81c */ /* 0x000fe4000370f070 */
[----:B------:R-:W0:Y:S01]  /*07b0*/  MUFU.EX2 R21, R21 ;  /* 0x0000001500157308 */ /* 0x000e220000000800 */
[----:B------:R-:W-:Y:S01]  /*07c0*/  FSETP.GEU.AND P6, PT, R25, -126, PT ;  /* 0xc2fc00001900780b */ /* 0x000fe20003fce000 */
[----:B------:R-:W-:Y:S01]  /*07d0*/  FADD R17, R18, R17 ;  /* 0x0000001112117221 */ /* 0x000fe20000000000 */
[----:B-1----:R-:W-:-:S04]  /*07e0*/  @!P4 FMUL R12, R12, R12 ;  /* 0x0000000c0c0cc220 */ /* 0x002fc80000400000 */
[----:B------:R-:W-:-:S04]  /*07f0*/  FADD R12, R17, R12 ;  /* 0x0000000c110c7221 */ /* 0x000fc80000000000 */
[----:B------:R-:W-:Y:S01]  /*0800*/  @!P0 FMUL R4, R4, 0.5 ;  /* 0x3f00000004048820 */ /* 0x000fe20000400000 */
[----:B------:R-:W-:Y:S02]  /*0810*/  VOTE.ANY R17, PT, PT ;  /* 0x0000000000117806 */ /* 0x000fe400038e0100 */
[----:B------:R-:W-:Y:S01]  /*0820*/  @!P6 FMUL R25, R25, 0.5 ;  /* 0x3f0000001919e820 */ /* 0x000fe20000400000 */
[----:B------:R-:W1:Y:S01]  /*0830*/  @!P2 MUFU.EX2 R19, R4 ;  /* 0x000000040013a308 */ /* 0x000e620000000800 */
[----:B0-----:R-:W-:-:S04]  /*0840*/  @!P5 FMUL R21, R21, R21 ;  /* 0x000000151515d220 */ /* 0x001fc80000400000 */
[----:B------:R-:W-:-:S03]  /*0850*/  FADD R21, R12, R21 ;  /* 0x000000150c157221 */ /* 0x000fc60000000000 */
[----:B------:R-:W0:Y:S01]  /*0860*/  MUFU.EX2 R20, R25 ;  /* 0x0000001900147308 */ /* 0x000e220000000800 */
[----:B-1----:R-:W-:Y:S01]  /*0870*/  @!P0 FMUL R19, R19, R19 ;  /* 0x0000001313138220 */ /* 0x002fe20000400000 */
[----:B------:R-:W-:Y:S01]  /*0880*/  ISETP.NE.AND P0, PT, R22, RZ, PT ;  /* 0x000000ff1600720c */ /* 0x000fe20003f05270 */
[----:B0-----:R-:W-:-:S04]  /*0890*/  @!P6 FMUL R20, R20, R20 ;  /* 0x000000141414e220 */ /* 0x001fc80000400000 */
[----:B------:R-:W-:-:S08]  /*08a0*/  FADD R20, R21, R20 ;  /* 0x0000001415147221 */ /* 0x000fd00000000000 */
[C---:B------:R-:W-:Y:S01]  /*08b0*/  @!P0 IADD3 R21, PT, PT, R13.reuse, 0x820, RZ ;  /* 0x000008200d158810 */ /* 0x040fe20007ffe0ff */
[----:B------:R-:W-:Y:S01]  /*08c0*/  @!P2 FADD R20, R20, R19 ;  /* 0x000000131414a221 */ /* 0x000fe20000000000 */
[----:B------:R-:W-:Y:S02]  /*08d0*/  @!P3 IADD3 R13, PT, PT, R13, 0x820, RZ ;  /* 0x000008200d0db810 */ /* 0x000fe40007ffe0ff */
[C---:B------:R-:W-:Y:S02]  /*08e0*/  @!P0 LEA R21, R2.reuse, R21, 0x18 ;  /* 0x0000001502158211 */ /* 0x040fe400078ec0ff */
[----:B------:R-:W0:Y:S01]  /*08f0*/  SHFL.DOWN PT, R19, R20, 0x10, 0x1f ;  /* 0x0a001f0014137f89 */ /* 0x000e2200000e0000 */
[----:B------:R-:W-:Y:S02]  /*0900*/  @!P3 LEA R13, R2, R13, 0x18 ;  /* 0x0000000d020db211 */ /* 0x000fe400078ec0ff */
[C---:B------:R-:W-:Y:S02]  /*0910*/  @!P0 LEA.HI R21, R0.reuse, R21, RZ, 0x1d ;  /* 0x0000001500158211 */ /* 0x040fe400078fe8ff */
[----:B------:R-:W-:Y:S01]  /*0920*/  @!P3 LEA R2, R0, R13, 0x2 ;  /* 0x0000000d0002b211 */ /* 0x000fe200078e10ff */
[----:B0-----:R-:W-:-:S05]  /*0930*/  FADD R4, R19, R20 ;  /* 0x0000001413047221 */ /* 0x001fca0000000000 */
[----:B------:R-:W0:Y:S02]  /*0940*/  SHFL.DOWN PT, R19, R4, 0x8, 0x1f ;  /* 0x09001f0004137f89 */ /* 0x000e2400000e0000 */
[----:B0-----:R-:W-:Y:S01]  /*0950*/  FADD R12, R4, R19 ;  /* 0x00000013040c7221 */ /* 0x001fe20000000000 */
[----:B------:R-:W-:-:S04]  /*0960*/  VOTE.ANY R4, PT, PT ;  /* 0x0000000000047806 */ /* 0x000fc800038e0100 */
[----:B------:R-:W0:Y:S02]  /*0970*/  SHFL.DOWN PT, R19, R12, 0x4, 0x1f ;  /* 0x08801f000c137f89 */ /* 0x000e2400000e0000 */
[----:B0-----:R-:W-:-:S05]  /*0980*/  FADD R18, R12, R19 ;  /* 0x000000130c127221 */ /* 0x001fca0000000000 */
[----:B------:R-:W0:Y:S02]  /*0990*/  SHFL.DOWN PT, R19, R18, 0x2, 0x1f ;  /* 0x08401f0012137f89 */ /* 0x000e2400000e0000 */
[----:B0-----:R-:W-:-:S05]  /*09a0*/  FADD R24, R18, R19 ;  /* 0x0000001312187221 */ /* 0x001fca0000000000 */
[----:B------:R-:W0:Y:S01]  /*09b0*/  SHFL.DOWN PT, R19, R24, 0x1, 0x1f ;  /* 0x08201f0018137f89 */ /* 0x000e2200000e0000 */
[----:B------:R-:W-:Y:S01]  /*09c0*/  LOP3.LUT R17, R4, 0xf, RZ, 0xc0, !PT ;  /* 0x0000000f04117812 */ /* 0x000fe200078ec0ff */
[----:B0-----:R-:W-:-:S05]  /*09d0*/  FADD R12, R24, R19 ;  /* 0x00000013180c7221 */ /* 0x001fca0000000000 */
[----:B------:R-:W-:Y:S01]  /*09e0*/  @!P0 STS [R21], R12 ;  /* 0x0000000c15008388 */ /* 0x000fe20000000800 */
[----:B------:R-:W-:Y:S06]  /*09f0*/  BAR.SYNC.DEFER_BLOCKING 0x1, 0x80 ;  /* 0x0042000000007b1d */ /* 0x000fec0000010000 */
[----:B------:R-:W0:Y:S04]  /*0a00*/  @!P3 LDS R0, [R2] ;  /* 0x000000000200b984 */ /* 0x000e280000000800 */
[----:B0-----:R-:W0:Y:S02]  /*0a10*/  SHFL.DOWN PT, R13, R0, 0x2, 0x1f ;  /* 0x08401f00000d7f89 */ /* 0x001e2400000e0000 */
[----:B0-----:R-:W-:-:S05]  /*0a20*/  FADD R4, R0, R13 ;  /* 0x0000000d00047221 */ /* 0x001fca0000000000 */
[----:B------:R-:W0:Y:S02]  /*0a30*/  SHFL.DOWN PT, R13, R4, 0x1, 0x1f ;  /* 0x08201f00040d7f89 */ /* 0x000e2400000e0000 */
[----:B0-----:R-:W-:-:S05]  /*0a40*/  FADD R19, R4, R13 ;  /* 0x0000000d04137221 */ /* 0x001fca0000000000 */
[----:B------:R-:W-:Y:S01]  /*0a50*/  @!P1 STS [R16+0x408], R19 ;  /* 0x0004081310009388 */ /* 0x000fe20000000800 */
[----:B------:R-:W-:Y:S06]  /*0a60*/  BAR.SYNC.DEFER_BLOCKING 0x1, 0x80 ;  /* 0x0042000000007b1d */ /* 0x000fec0000010000 */
[----:B------:R-:W0:Y:S04]  /*0a70*/  @!P1 LDS R21, [R16+0x408] ;  /* 0x0004080010159984 */ /* 0x000e280000000800 */
[----:B0-----:R-:W-:Y:S01]  /*0a80*/  @!P1 STS [R16+0x80c], R21 ;  /* 0x00080c1510009388 */ /* 0x001fe20000000800 */
[----:B------:R-:W-:Y:S06]  /*0a90*/  BAR.SYNC.DEFER_BLOCKING 0x1, 0x80 ;  /* 0x0042000000007b1d */ /* 0x000fec0000010000 */
[----:B------:R-:W0:Y:S04]  /*0aa0*/  LDS R12, [R16+0x404] ;  /* 0x00040400100c7984 */ /* 0x000e280000000800 */
[----:B------:R-:W1:Y:S01]  /*0ab0*/  LDS R13, [R16+0x80c] ;  /* 0x00080c00100d7984 */ /* 0x000e620000000800 */
[----:B0-----:R-:W-:-:S04]  /*0ac0*/  FADD R3, R3, -R12 ;  /* 0x8000000c03037221 */ /* 0x001fc80000000000 */
[----:B------:R-:W-:Y:S01]  /*0ad0*/  FMUL R3, R3, 1.4426950216293334961 ;  /* 0x3fb8aa3b03037820 */ /* 0x000fe20000400000 */
[----:B-1----:R-:W0:Y:S04]  /*0ae0*/  MUFU.RCP R2, R13 ;  /* 0x0000000d00027308 */ /* 0x002e280000001000 */
[----:B------:R-:W-:-:S13]  /*0af0*/  FSETP.GEU.AND P0, PT, R3, -126, PT ;  /* 0xc2fc00000300780b */ /* 0x000fda0003f0e000 */
[----:B------:R-:W-:Y:S01]  /*0b00*/  @!P0 FMUL R3, R3, 0.5 ;  /* 0x3f00000003038820 */ /* 0x000fe20000400000 */
[----:B0-----:R-:W-:-:S03]  /*0b10*/  FFMA R17, -R13, R2, 1 ;  /* 0x3f8000000d117423 */ /* 0x001fc60000000102 */
[----:B------:R-:W0:Y:S01]  /*0b20*/  MUFU.EX2 R0, R3 ;  /* 0x0000000300007308 */ /* 0x000e220000000800 */
[----:B------:R-:W-:Y:S01]  /*0b30*/  FFMA R17, R2, R17, R2 ;  /* 0x0000001102117223 */ /* 0x000fe20000000002 */
[----:B0-----:R-:W-:-:S06]  /*0b40*/  @!P0 FMUL R0, R0, R0 ;  /* 0x0000000000008220 */ /* 0x001fcc0000400000 */
[----:B------:R-:W0:Y:S01]  /*0b50*/  FCHK P0, R0, R13 ;  /* 0x0000000d00007302 */ /* 0x000e220000000000 */
[----:B------:R-:W-:-:S04]  /*0b60*/  FFMA R2, R0, R17, RZ ;  /* 0x0000001100027223 */ /* 0x000fc800000000ff */
[----:B------:R-:W-:-:S04]  /*0b70*/  FFMA R4, -R13, R2, R0 ;  /* 0x000000020d047223 */ /* 0x000fc80000000100 */
[----:B------:R-:W-:Y:S01]  /*0b80*/  FFMA R17, R17, R4, R2 ;  /* 0x0000000411117223 */ /* 0x000fe20000000002 */
[----:B0-----:R-:W-:Y:S06]  /*0b90*/  @!P0 BRA `(.L_x_3) ;  /* 0x0000000000108947 */ /* 0x001fec0003800000 */
[----:B------:R-:W-:Y:S02]  /*0ba0*/  MOV R19, R13 ;  /* 0x0000000d00137202 */ /* 0x000fe40000000f00 */
[----:B------:R-:W-:-:S07]  /*0bb0*/  MOV R2, 0xbd0 ;  /* 0x00000bd000027802 */ /* 0x000fce0000000f00 */
[----:B------:R-:W-:Y:S05]  /*0bc0*/  CALL.REL.NOINC `($__internal_0_$__cuda_sm3x_div_rn_noftz_f32_slowpath) ;  /* 0x0000002000cc7944 */ /* 0x000fea0003c00000 */
[----:B------:R-:W-:-:S07]  /*0bd0*/  MOV R17, R0 ;  /* 0x0000000000117202 */ /* 0x000fce0000000f00 */
.L_x_3:
[----:B------:R-:W-:Y:S05]  /*0be0*/  BSYNC.RECONVERGENT B2 ;  /* 0x0000000000027941 */ /* 0x000fea0003800200 */
.L_x_2:
[----:B------:R-:W-:Y:S01]  /*0bf0*/  FADD R6, R6, -R12 ;  /* 0x8000000c06067221 */ /* 0x000fe20000000000 */
[----:B------:R-:W0:Y:S01]  /*0c00*/  LDC.64 R22, c[0x0][0x380] ;  /* 0x0000e000ff167b82 */ /* 0x000e220000000a00 */
[----:B------:R-:W1:Y:S01]  /*0c10*/  MUFU.RCP R0, R13 ;  /* 0x0000000d00007308 */ /* 0x000e620000001000 */
[----:B------:R-:W-:Y:S01]  /*0c20*/  BSSY.RECONVERGENT B2, `(.L_x_4) ;  /* 0x0000014000027945 */ /* 0x000fe20003800200 */
[----:B------:R-:W-:-:S05]  /*0c30*/  FMUL R6, R6, 1.4426950216293334961 ;  /* 0x3fb8aa3b06067820 */ /* 0x000fca0000400000 */
[----:B------:R-:W-:Y:S01]  /*0c40*/  FSETP.GEU.AND P0, PT, R6, -126, PT ;  /* 0xc2fc00000600780b */ /* 0x000fe20003f0e000 */
[----:B-1----:R-:W-:-:S12]  /*0c50*/  FFMA R3, -R13, R0, 1 ;  /* 0x3f8000000d037423 */ /* 0x002fd80000000100 */
[----:B------:R-:W-:Y:S01]  /*0c60*/  @!P0 FMUL R6, R6, 0.5 ;  /* 0x3f00000006068820 */ /* 0x000fe20000400000 */
[----:B------:R-:W-:Y:S01]  /*0c70*/  FFMA R0, R0, R3, R0 ;  /* 0x0000000300007223 */ /* 0x000fe20000000000 */
[----:B0-----:R-:W-:Y:S02]  /*0c80*/  IMAD.WIDE.U32 R22, R5, 0x4, R22 ;  /* 0x0000000405167825 */ /* 0x001fe400078e0016 */
[----:B------:R-:W0:Y:S03]  /*0c90*/  MUFU.EX2 R2, R6 ;  /* 0x0000000600027308 */ /* 0x000e260000000800 */
[----:B------:R1:W-:Y:S01]  /*0ca0*/  STG.E desc[UR4][R22.64], R17 ;  /* 0x0000001116007986 */ /* 0x0003e2000c101904 */
[----:B0-----:R-:W-:-:S04]  /*0cb0*/  @!P0 FMUL R2, R2, R2 ;  /* 0x0000000202028220 */ /* 0x001fc80000400000 */
[----:B------:R-:W0:Y:S01]  /*0cc0*/  FCHK P0, R2, R13 ;  /* 0x0000000d02007302 */ /* 0x000e220000000000 */
[----:B------:R-:W-:-:S04]  /*0cd0*/  FFMA R3, R0, R2, RZ ;  /* 0x0000000200037223 */ /* 0x000fc800000000ff */
[----:B------:R-:W-:-:S04]  /*0ce0*/  FFMA R4, -R13, R3, R2 ;  /* 0x000000030d047223 */ /* 0x000fc80000000102 */
[----:B------:R-:W-:Y:S01]  /*0cf0*/  FFMA R3, R0, R4, R3 ;  /* 0x0000000400037223 */ /* 0x000fe20000000003 */
[----:B01----:R-:W-:Y:S06]  /*0d00*/  @!P0 BRA `(.L_x_5) ;  /* 0x0000000000148947 */ /* 0x003fec0003800000 */
[----:B------:R-:W-:Y:S02]  /*0d10*/  MOV R0, R2 ;  /* 0x0000000200007202 */ /* 0x000fe40000000f00 */
[----:B------:R-:W-:Y:S02]  /*0d20*/  MOV R19, R13 ;  /* 0x0000000d00137202 */ /* 0x000fe40000000f00 */
[----:B------:R-:W-:-:S07]  /*0d30*/  MOV R2, 0xd50 ;  /* 0x00000d5000027802 */ /* 0x000fce0000000f00 */
[----:B------:R-:W-:Y:S05]  /*0d40*/  CALL.REL.NOINC `($__internal_0_$__cuda_sm3x_div_rn_noftz_f32_slowpath) ;  /* 0x00000020006c7944 */ /* 0x000fea0003c00000 */
[----:B------:R-:W-:-:S07]  /*0d50*/  IMAD.MOV.U32 R3, RZ, RZ, R0 ;  /* 0x000000ffff037224 */ /* 0x000fce00078e0000 */
.L_x_5:
[----:B------:R-:W-:Y:S05]  /*0d60*/  BSYNC.RECONVERGENT B2 ;  /* 0x0000000000027941 */ /* 0x000fea0003800200 */
.L_x_4:
[----:B------:R-:W-:Y:S01]  /*0d70*/  FADD R7, R7, -R12 ;  /* 0x8000000c07077221 */ /* 0x000fe20000000000 */
[----:B------:R-:W0:Y:S01]  /*0d80*/  MUFU.RCP R0, R13 ;  /* 0x0000000d00007308 */ /* 0x000e220000001000 */
[----:B------:R1:W-:Y:S01]  /*0d90*/  STG.E desc[UR4][R22.64+0x200], R3 ;  /* 0x0002000316007986 */ /* 0x0003e2000c101904 */
[----:B------:R-:W-:Y:S01]  /*0da0*/  BSSY.RECONVERGENT B2, `(.L_x_6) ;  /* 0x0000012000027945 */ /* 0x000fe20003800200 */
[----:B------:R-:W-:-:S05]  /*0db0*/  FMUL R7, R7, 1.4426950216293334961 ;  /* 0x3fb8aa3b07077820 */ /* 0x000fca0000400000 */
[----:B------:R-:W-:Y:S01]  /*0dc0*/  FSETP.GEU.AND P0, PT, R7, -126, PT ;  /* 0xc2fc00000700780b */ /* 0x000fe20003f0e000 */
[----:B0-----:R-:W-:-:S12]  /*0dd0*/  FFMA R5, -R13, R0, 1 ;  /* 0x3f8000000d057423 */ /* 0x001fd80000000100 */
[----:B------:R-:W-:Y:S01]  /*0de0*/  @!P0 FMUL R7, R7, 0.5 ;  /* 0x3f00000007078820 */ /* 0x000fe20000400000 */
[----:B------:R-:W-:-:S03]  /*0df0*/  FFMA R0, R0, R5, R0 ;  /* 0x0000000500007223 */ /* 0x000fc60000000000 */
[----:B------:R-:W0:Y:S02]  /*0e00*/  MUFU.EX2 R2, R7 ;  /* 0x0000000700027308 */ /* 0x000e240000000800 */
[----:B0-----:R-:W-:-:S06]  /*0e10*/  @!P0 FMUL R2, R2, R2 ;  /* 0x0000000202028220 */ /* 0x001fcc0000400000 */
        /* <DEDUP_REMOVED lines=9> */
[----:B------:R-:W-:-:S07]  /*0eb0*/  MOV R5, R0 ;  /* 0x0000000000057202 */ /* 0x000fce0000000f00 */
.L_x_7:
[----:B------:R-:W-:Y:S05]  /*0ec0*/  BSYNC.RECONVERGENT B2 ;  /* 0x0000000000027941 */ /* 0x000fea0003800200 */
.L_x_6:
        /* <DEDUP_REMOVED lines=21> */
.L_x_9:
[----:B------:R-:W-:Y:S05]  /*1020*/  BSYNC.RECONVERGENT B2 ;  /* 0x0000000000027941 */ /* 0x000fea0003800200 */
.L_x_8:
        /* <DEDUP_REMOVED lines=21> */
.L_x_11:
[----:B------:R-:W-:Y:S05]  /*1180*/  BSYNC.RECONVERGENT B2 ;  /* 0x0000000000027941 */ /* 0x000fea0003800200 */
.L_x_10:
        /* <DEDUP_REMOVED lines=16> */
[----:B------:R-:W-:Y:S01]  /*1290*/  IMAD.MOV.U32 R0, RZ, RZ, R2 ;  /* 0x000000ffff007224 */ /* 0x000fe200078e0002 */
[----:B------:R-:W-:Y:S02]  /*12a0*/  MOV R19, R13 ;  /* 0x0000000d00137202 */ /* 0x000fe40000000f00 */
[----:B------:R-:W-:-:S07]  /*12b0*/  MOV R2, 0x12d0 ;  /* 0x000012d000027802 */ /* 0x000fce0000000f00 */
[----:B------:R-:W-:Y:S05]  /*12c0*/  CALL.REL.NOINC `($__internal_0_$__cuda_sm3x_div_rn_noftz_f32_slowpath) ;  /* 0x0000001c000c7944 */ /* 0x000fea0003c00000 */
[----:B------:R-:W-:-:S07]  /*12d0*/  MOV R3, R0 ;  /* 0x0000000000037202 */ /* 0x000fce0000000f00 */
.L_x_13:
[----:B------:R-:W-:Y:S05]  /*12e0*/  BSYNC.RECONVERGENT B2 ;  /* 0x0000000000027941 */ /* 0x000fea0003800200 */
.L_x_12:
        /* <DEDUP_REMOVED lines=20> */
.L_x_15:
[----:B------:R-:W-:Y:S05]  /*1430*/  BSYNC.RECONVERGENT B2 ;  /* 0x0000000000027941 */ /* 0x000fea0003800200 */
.L_x_14:
[----:B------:R0:W-:Y:S01]  /*1440*/  STG.E desc[UR4][R22.64+0xc00], R0 ;  /* 0x000c000016007986 */ /* 0x0001e2000c101904 */
[----:B------:R-:W-:Y:S05]  /*1450*/  @P2 EXIT ;  /* 0x000000000000294d */ /* 0x000fea0003800000 */
[----:B------:R-:W2:Y:S01]  /*1460*/  LDG.E.CONSTANT R15, desc[UR4][R14.64+0xe00] ;  /* 0x000e00040e0f7981 */ /* 0x000ea2000c1e9900 */
[----:B0-----:R-:W0:Y:S01]  /*1470*/  MUFU.RCP R0, R13 ;  /* 0x0000000d00007308 */ /* 0x001e220000001000 */
[----:B------:R-:W-:Y:S01]  /*1480*/  BSSY.RECONVERGENT B2, `(.L_x_16) ;  /* 0x0000012000027945 */ /* 0x000fe20003800200 */
[----:B0-----:R-:W-:-:S04]  /*1490*/  FFMA R3, -R13, R0, 1 ;  /* 0x3f8000000d037423 */ /* 0x001fc80000000100 */
[----:B------:R-:W-:Y:S01]  /*14a0*/  FFMA R0, R0, R3, R0 ;  /* 0x0000000300007223 */ /* 0x000fe20000000000 */
[----:B--2---:R-:W-:-:S04]  /*14b0*/  FADD R12, R15, -R12 ;  /* 0x8000000c0f0c7221 */ /* 0x004fc80000000000 */
[----:B------:R-:W-:-:S05]  /*14c0*/  FMUL R12, R12, 1.4426950216293334961 ;  /* 0x3fb8aa3b0c0c7820 */ /* 0x000fca0000400000 */
[----:B------:R-:W-:-:S13]  /*14d0*/  FSETP.GEU.AND P0, PT, R12, -126, PT ;  /* 0xc2fc00000c00780b */ /* 0x000fda0003f0e000 */
[----:B------:R-:W-:-:S04]  /*14e0*/  @!P0 FMUL R12, R12, 0.5 ;  /* 0x3f0000000c0c8820 */ /* 0x000fc80000400000 */
[----:B------:R-:W0:Y:S02]  /*14f0*/  MUFU.EX2 R2, R12 ;  /* 0x0000000c00027308 */ /* 0x000e240000000800 */
[----:B0-----:R-:W-:-:S06]  /*1500*/  @!P0 FMUL R2, R2, R2 ;  /* 0x0000000202028220 */ /* 0x001fcc0000400000 */
[----:B------:R-:W0:Y:S01]  /*1510*/  FCHK P0, R2, R13 ;  /* 0x0000000d02007302 */ /* 0x000e220000000000 */
[----:B------:R-:W-:-:S04]  /*1520*/  FFMA R3, R0, R2, RZ ;  /* 0x0000000200037223 */ /* 0x000fc800000000ff */
[----:B------:R-:W-:-:S04]  /*1530*/  FFMA R4, -R13, R3, R2 ;  /* 0x000000030d047223 */ /* 0x000fc80000000102 */
[----:B------:R-:W-:Y:S01]  /*1540*/  FFMA R0, R0, R4, R3 ;  /* 0x0000000400007223 */ /* 0x000fe20000000003 */
[----:B0-----:R-:W-:Y:S06]  /*1550*/  @!P0 BRA `(.L_x_17) ;  /* 0x0000000000108947 */ /* 0x001fec0003800000 */
[----:B------:R-:W-:Y:S02]  /*1560*/  MOV R0, R2 ;  /* 0x0000000200007202 */ /* 0x000fe40000000f00 */
[----:B------:R-:W-:Y:S02]  /*1570*/  MOV R19, R13 ;  /* 0x0000000d00137202 */ /* 0x000fe40000000f00 */
[----:B------:R-:W-:-:S07]  /*1580*/  MOV R2, 0x15a0 ;  /* 0x000015a000027802 */ /* 0x000fce0000000f00 */
[----:B------:R-:W-:Y:S05]  /*1590*/  CALL.REL.NOINC `($__internal_0_$__cuda_sm3x_div_rn_noftz_f32_slowpath) ;  /* 0x0000001800587944 */ /* 0x000fea0003c00000 */
.L_x_17:
[----:B------:R-:W-:Y:S05]  /*15a0*/  BSYNC.RECONVERGENT B2 ;  /* 0x0000000000027941 */ /* 0x000fea0003800200 */
.L_x_16:
[----:B------:R-:W-:Y:S01]  /*15b0*/  STG.E desc[UR4][R22.64+0xe00], R0 ;  /* 0x000e000016007986 */ /* 0x000fe2000c101904 */
[----:B------:R-:W-:Y:S05]  /*15c0*/  EXIT ;  /* 0x000000000000794d */ /* 0x000fea0003800000 */
.L_x_0:
[----:B------:R-:W-:-:S13]  /*15d0*/  ISETP.GT.U32.AND P0, PT, R0, 0xff, PT ;  /* 0x000000ff0000780c */ /* 0x000fda0003f04070 */
[----:B------:R-:W-:Y:S05]  /*15e0*/  @P0 EXIT ;  /* 0x000000000000094d */ /* 0x000fea0003800000 */
[----:B------:R-:W0:Y:S01]  /*15f0*/  S2R R12, SR_CTAID.X ;  /* 0x00000000000c7919 */ /* 0x000e220000002500 */
[----:B------:R-:W1:Y:S01]  /*1600*/  LDC.64 R14, c[0x0][0x398] ;  /* 0x0000e600ff0e7b82 */ /* 0x000e620000000a00 */
[----:B------:R-:W-:-:S04]  /*1610*/  LOP3.LUT R3, R0, 0x7f, RZ, 0xc0, !PT ;  /* 0x0000007f00037812 */ /* 0x000fc800078ec0ff */
        /* <DEDUP_REMOVED lines=28> */
.L_x_46:
[----:B------:R-:W2:Y:S01]  /*17e0*/  S2R R4, SR_CgaCtaId ;  /* 0x0000000000047919 */ /* 0x000ea20000008800 */
[----:B------:R-:W-:Y:S01]  /*17f0*/  LOP3.LUT P0, R0, R0, 0x1f, RZ, 0xc0, !PT ;  /* 0x0000001f00007812 */ /* 0x000fe2000780c0ff */
[----:B------:R-:W-:Y:S05]  /*1800*/  WARPSYNC.ALL ;  /* 0x0000000000007948 */ /* 0x000fea0003800000 */
[----:B------:R-:W-:Y:S02]  /*1810*/  MOV R5, 0x400 ;  /* 0x0000040000057802 */ /* 0x000fe40000000f00 */
[----:B01----:R-:W-:-:S05]  /*1820*/  FMNMX R25, R25, R16, !PT ;  /* 0x0000001019197209 */ /* 0x003fca0007800000 */
[----:B------:R-:W-:-:S04]  /*1830*/  @!P0 IADD3 R17, PT, PT, R5, 0x1040, RZ ;  /* 0x0000104005118810 */ /* 0x000fc80007ffe0ff */
[----:B--2---:R-:W-:-:S04]  /*1840*/  @!P0 LEA R6, R4, R17, 0x18 ;  /* 0x0000001104068211 */ /* 0x004fc800078ec0ff */
[----:B------:R-:W-:-:S05]  /*1850*/  @!P0 LEA.HI R6, R3, R6, RZ, 0x1d ;  /* 0x0000000603068211 */ /* 0x000fca00078fe8ff */
[----:B------:R0:W-:Y:S01]  /*1860*/  @!P0 STS [R6], R25 ;  /* 0x0000001906008388 */ /* 0x0001e20000000800 */
[----:B------:R-:W-:Y:S01]  /*1870*/  BAR.SYNC.DEFER_BLOCKING 0x2, 0x80 ;  /* 0x0082000000007b1d */ /* 0x000fe20000010000 */
[----:B------:R-:W-:-:S05]  /*1880*/  ISETP.GT.U32.AND P3, PT, R3, 0x3, PT ;  /* 0x000000030300780c */ /* 0x000fca0003f64070 */
[----:B0-----:R-:W2:Y:S01]  /*1890*/  @!P2 LDG.E.CONSTANT R6, desc[UR4][R14.64+0xe00] ;  /* 0x000e00040e06a981 */ /* 0x001ea2000c1e9900 */
[----:B------:R-:W-:Y:S01]  /*18a0*/  VOTE.ANY R18, PT, PT ;  /* 0x0000000000127806 */ /* 0x000fe200038e0100 */
[----:B------:R-:W-:Y:S01]  /*18b0*/  BSSY.RECONVERGENT B2, `(.L_x_19) ;  /* 0x0000088000027945 */ /* 0x000fe20003800200 */
[----:B------:R-:W-:Y:S02]  /*18c0*/  ISETP.NE.AND P1, PT, R3, RZ, PT ;  /* 0x000000ff0300720c */ /* 0x000fe40003f25270 */
[----:B------:R-:W-:-:S03]  /*18d0*/  LOP3.LUT R18, R18, 0xf, RZ, 0xc0, !PT ;  /* 0x0000000f12127812 */ /* 0x000fc600078ec0ff */
[----:B------:R-:W0:Y:S01]  /*18e0*/  @!P3 S2R R19, SR_CgaCtaId ;  /* 0x000000000013b919 */ /* 0x000e220000008800 */
[----:B------:R-:W-:-:S04]  /*18f0*/  @!P3 MOV R16, 0x400 ;  /* 0x000004000010b802 */ /* 0x000fc80000000f00 */
[----:B------:R-:W-:-:S03]  /*1900*/  @!P3 IADD3 R16, PT, PT, R16, 0x1040, RZ ;  /* 0x000010401010b810 */ /* 0x000fc60007ffe0ff */
[----:B------:R-:W1:Y:S01]  /*1910*/  @!P1 S2R R22, SR_CgaCtaId ;  /* 0x0000000000169919 */ /* 0x000e620000008800 */
[----:B------:R-:W-:Y:S02]  /*1920*/  @!P1 MOV R21, 0x400 ;  /* 0x0000040000159802 */ /* 0x000fe40000000f00 */
[----:B------:R-:W-:Y:S01]  /*1930*/  @!P1 MOV R24, 0x400 ;  /* 0x0000040000189802 */ /* 0x000fe20000000f00 */
[----:B------:R-:W3:Y:S01]  /*1940*/  @!P1 S2R R25, SR_CgaCtaId ;  /* 0x0000000000199919 */ /* 0x000ee20000008800 */
[----:B0-----:R-:W-:-:S04]  /*1950*/  @!P3 LEA R16, R19, R16, 0x18 ;  /* 0x000000101310b211 */ /* 0x001fc800078ec0ff */
[----:B------:R-:W-:-:S05]  /*1960*/  @!P3 LEA R16, R3, R16, 0x2 ;  /* 0x000000100310b211 */ /* 0x000fca00078e10ff */
[----:B------:R0:W4:Y:S01]  /*1970*/  @!P3 LDS R17, [R16] ;  /* 0x000000001011b984 */ /* 0x0001220000000800 */
[----:B-1----:R-:W-:Y:S02]  /*1980*/  @!P1 LEA R23, R22, R21, 0x18 ;  /* 0x0000001516179211 */ /* 0x002fe400078ec0ff */
[----:B---3--:R-:W-:Y:S02]  /*1990*/  @!P1 LEA R24, R25, R24, 0x18 ;  /* 0x0000001819189211 */ /* 0x008fe400078ec0ff */
[----:B0-----:R-:W-:Y:S01]  /*19a0*/  LEA R16, R4, R5, 0x18 ;  /* 0x0000000504107211 */ /* 0x001fe200078ec0ff */
[----:B----4-:R-:W0:Y:S02]  /*19b0*/  SHFL.DOWN PT, R20, R17, 0x2, 0x1f ;  /* 0x08401f0011147f89 */ /* 0x010e2400000e0000 */
[----:B0-----:R-:W-:-:S05]  /*19c0*/  FMNMX R19, R17, R20, !PT ;  /* 0x0000001411137209 */ /* 0x001fca0007800000 */
[----:B------:R-:W0:Y:S02]  /*19d0*/  SHFL.DOWN PT, R20, R19, 0x1, 0x1f ;  /* 0x08201f0013147f89 */ /* 0x000e2400000e0000 */
[----:B0-----:R-:W-:-:S05]  /*19e0*/  FMNMX R20, R19, R20, !PT ;  /* 0x0000001413147209 */ /* 0x001fca0007800000 */
[----:B------:R-:W-:Y:S01]  /*19f0*/  @!P1 STS [R23+0x830], R20 ;  /* 0x0008301417009388 */ /* 0x000fe20000000800 */
[----:B------:R-:W-:Y:S06]  /*1a00*/  BAR.SYNC.DEFER_BLOCKING 0x2, 0x80 ;  /* 0x0082000000007b1d */ /* 0x000fec0000010000 */
[----:B------:R-:W0:Y:S04]  /*1a10*/  @!P1 LDS R21, [R24+0x830] ;  /* 0x0008300018159984 */ /* 0x000e280000000800 */
        /* <DEDUP_REMOVED lines=8> */
[----:B------:R-:W-:Y:S01]  /*1aa0*/  FADD R18, R13, -R17 ;  /* 0x800000110d127221 */ /* 0x000fe20000000000 */
[----:B------:R-:W-:Y:S01]  /*1ab0*/  FMUL R20, R20, 1.4426950216293334961 ;  /* 0x3fb8aa3b14147820 */ /* 0x000fe20000400000 */
[----:B------:R-:W-:-:S02]  /*1ac0*/  FMUL R23, R23, 1.4426950216293334961 ;  /* 0x3fb8aa3b17177820 */ /* 0x000fc40000400000 */
[----:B------:R-:W-:Y:S01]  /*1ad0*/  FMUL R19, R18, 1.4426950216293334961 ;  /* 0x3fb8aa3b12137820 */ /* 0x000fe20000400000 */
[----:B------:R-:W-:Y:S01]  /*1ae0*/  FADD R18, R11, -R17 ;  /* 0x800000110b127221 */ /* 0x000fe20000000000 */
[----:B------:R-:W-:Y:S02]  /*1af0*/  FSETP.GEU.AND P4, PT, R22, -126, PT ;  /* 0xc2fc00001600780b */ /* 0x000fe40003f8e000 */
        /* <DEDUP_REMOVED lines=11> */
[----:B------:R0:W1:Y:S03]  /*1bb0*/  MUFU.EX2 R21, R22 ;  /* 0x0000001600157308 */ /* 0x0000660000000800 */
[----:B------:R-:W-:-:S05]  /*1bc0*/  @!P0 FMUL R18, R18, 0.5 ;  /* 0x3f00000012128820 */ /* 0x000fca0000400000 */
[----:B------:R-:W2:Y:S01]  /*1bd0*/  MUFU.EX2 R19, R19 ;  /* 0x0000001300137308 */ /* 0x000ea20000000800 */
[----:B0-----:R-:W-:-:S07]  /*1be0*/  FMUL R22, R24, 1.4426950216293334961 ;  /* 0x3fb8aa3b18167820 */ /* 0x001fce0000400000 */
[----:B------:R-:W0:Y:S01]  /*1bf0*/  MUFU.EX2 R20, R20 ;  /* 0x0000001400147308 */ /* 0x000e220000000800 */
[----:B-1----:R-:W-:Y:S01]  /*1c00*/  @!P4 FMUL R21, R21, R21 ;  /* 0x000000151515c220 */ /* 0x002fe20000400000 */
[----:B------:R-:W-:-:S03]  /*1c10*/  FSETP.GEU.AND P4, PT, R23, -126, PT ;  /* 0xc2fc00001700780b */ /* 0x000fc60003f8e000 */
[----:B------:R-:W-:-:S03]  /*1c20*/  FADD R24, RZ, R21 ;  /* 0x00000015ff187221 */ /* 0x000fc60000000000 */
[----:B------:R-:W1:Y:S01]  /*1c30*/  MUFU.EX2 R18, R18 ;  /* 0x0000001200127308 */ /* 0x000e620000000800 */
[----:B--2---:R-:W-:Y:S01]  /*1c40*/  @!P5 FMUL R19, R19, R19 ;  /* 0x000000131313d220 */ /* 0x004fe20000400000 */
[----:B------:R-:W-:-:S03]  /*1c50*/  FSETP.GEU.AND P5, PT, R22, -126, PT ;  /* 0xc2fc00001600780b */ /* 0x000fc60003fae000 */
[----:B------:R-:W-:Y:S02]  /*1c60*/  FADD R19, R24, R19 ;  /* 0x0000001318137221 */ /* 0x000fe40000000000 */
[----:B------:R-:W-:Y:S01]  /*1c70*/  @!P4 FMUL R23, R23, 0.5 ;  /* 0x3f0000001717c820 */ /* 0x000fe20000400000 */
[----:B0-----:R-:W-:Y:S01]  /*1c80*/  @!P6 FMUL R20, R20, R20 ;  /* 0x000000141414e220 */ /* 0x001fe20000400000 */
[----:B------:R-:W-:Y:S02]  /*1c90*/  @!P2 FSETP.GEU.AND P6, PT, R6, -126, PT ;  /* 0xc2fc00000600a80b */ /* 0x000fe40003fce000 */
[----:B------:R-:W0:Y:S01]  /*1ca0*/  MUFU.EX2 R17, R23 ;  /* 0x0000001700117308 */ /* 0x000e220000000800 */
[----:B------:R-:W-:-:S03]  /*1cb0*/  FADD R19, R19, R20 ;  /* 0x0000001413137221 */ /* 0x000fc60000000000 */
[----:B------:R-:W-:Y:S01]  /*1cc0*/  @!P5 FMUL R22, R22, 0.5 ;  /* 0x3f0000001616d820 */ /* 0x000fe20000400000 */
[----:B-1----:R-:W-:Y:S01]  /*1cd0*/  @!P0 FMUL R18, R18, R18 ;  /* 0x0000001212128220 */ /* 0x002fe20000400000 */
[----:B------:R-:W-:Y:S02]  /*1ce0*/  PLOP3.LUT P0, PT, PT, PT, PT, 0x80, 0x8 ;  /* 0x000000000008781c */ /* 0x000fe40003f0f070 */
[----:B------:R-:W-:Y:S02]  /*1cf0*/  @!P2 PLOP3.LUT P0, PT, P6, PT, PT, 0x80, 0x8 ;  /* 0x000000000008a81c */ /* 0x000fe4000370f070 */
[----:B------:R-:W1:Y:S01]  /*1d00*/  MUFU.EX2 R22, R22 ;  /* 0x0000001600167308 */ /* 0x000e620000000800 */
[----:B------:R-:W-:Y:S01]  /*1d10*/  FSETP.GEU.AND P6, PT, R25, -126, PT ;  /* 0xc2fc00001900780b */ /* 0x000fe20003fce000 */
[----:B------:R-:W-:Y:S01]  /*1d20*/  FADD R18, R19, R18 ;  /* 0x0000001213127221 */ /* 0x000fe20000000000 */
[----:B0-----:R-:W-:-:S04]  /*1d30*/  @!P4 FMUL R17, R17, R17 ;  /* 0x000000111111c220 */ /* 0x001fc80000400000 */
[----:B------:R-:W-:-:S04]  /*1d40*/  FADD R17, R18, R17 ;  /* 0x0000001112117221 */ /* 0x000fc80000000000 */
[----:B------:R-:W-:Y:S01]  /*1d50*/  @!P0 FMUL R6, R6, 0.5 ;  /* 0x3f00000006068820 */ /* 0x000fe20000400000 */
[----:B------:R-:W-:Y:S02]  /*1d60*/  VOTE.ANY R18, PT, PT ;  /* 0x0000000000127806 */ /* 0x000fe400038e0100 */
[----:B------:R-:W-:Y:S01]  /*1d70*/  @!P6 FMUL R25, R25, 0.5 ;  /* 0x3f0000001919e820 */ /* 0x000fe20000400000 */
[----:B------:R-:W0:Y:S01]  /*1d80*/  @!P2 MUFU.EX2 R20, R6 ;  /* 0x000000060014a308 */ /* 0x000e220000000800 */
[----:B-1----:R-:W-:-:S04]  /*1d90*/  @!P5 FMUL R22, R22, R22 ;  /* 0x000000161616d220 */ /* 0x002fc80000400000 */
[----:B------:R-:W-:-:S03]  /*1da0*/  FADD R22, R17, R22 ;  /* 0x0000001611167221 */ /* 0x000fc60000000000 */
[----:B------:R-:W1:Y:S01]  /*1db0*/  MUFU.EX2 R21, R25 ;  /* 0x0000001900157308 */ /* 0x000e620000000800 */
[----:B0-----:R-:W-:Y:S01]  /*1dc0*/  @!P0 FMUL R20, R20, R20 ;  /* 0x0000001414148220 */ /* 0x001fe20000400000 */
[----:B------:R-:W-:Y:S01]  /*1dd0*/  ISETP.NE.AND P0, PT, R0, RZ, PT ;  /* 0x000000ff0000720c */ /* 0x000fe20003f05270 */
[----:B-1----:R-:W-:-:S04]  /*1de0*/  @!P6 FMUL R21, R21, R21 ;  /* 0x000000151515e220 */ /* 0x002fc80000400000 */
[----:B------:R-:W-:-:S08]  /*1df0*/  FADD R21, R22, R21 ;  /* 0x0000001516157221 */ /* 0x000fd00000000000 */
[C---:B------:R-:W-:Y:S01]  /*1e00*/  @!P0 VIADD R27, R5.reuse, 0x1050 ;  /* 0x00001050051b8836 */ /* 0x040fe20000000000 */
[----:B------:R-:W-:Y:S01]  /*1e10*/  @!P3 IADD3 R5, PT, PT, R5, 0x1050, RZ ;  /* 0x000010500505b810 */ /* 0x000fe20007ffe0ff */
[----:B------:R-:W-:-:S03]  /*1e20*/  @!P2 FADD R21, R21, R20 ;  /* 0x000000141515a221 */ /* 0x000fc60000000000 */
[C---:B------:R-:W-:Y:S02]  /*1e30*/  @!P0 LEA R20, R4.reuse, R27, 0x18 ;  /* 0x0000001b04148211 */ /* 0x040fe400078ec0ff */
[----:B------:R-:W0:Y:S01]  /*1e40*/  SHFL.DOWN PT, R6, R21, 0x10, 0x1f ;  /* 0x0a001f0015067f89 */ /* 0x000e2200000e0000 */
[----:B------:R-:W-:Y:S02]  /*1e50*/  @!P3 LEA R4, R4, R5, 0x18 ;  /* 0x000000050404b211 */ /* 0x000fe400078ec0ff */
[C---:B------:R-:W-:Y:S02]  /*1e60*/  @!P0 LEA.HI R20, R3.reuse, R20, RZ, 0x1d ;  /* 0x0000001403148211 */ /* 0x040fe400078fe8ff */
[----:B------:R-:W-:Y:S02]  /*1e70*/  @!P3 LEA R3, R3, R4, 0x2 ;  /* 0x000000040303b211 */ /* 0x000fe400078e10ff */
[----:B------:R-:W-:Y:S01]  /*1e80*/  VOTE.ANY R4, PT, PT ;  /* 0x0000000000047806 */ /* 0x000fe200038e0100 */
[----:B0-----:R-:W-:-:S05]  /*1e90*/  FADD R17, R6, R21 ;  /* 0x0000001506117221 */ /* 0x001fca0000000000 */
[----:B------:R-:W0:Y:S02]  /*1ea0*/  SHFL.DOWN PT, R6, R17, 0x8, 0x1f ;  /* 0x09001f0011067f89 */ /* 0x000e2400000e0000 */
[----:B0-----:R-:W-:Y:S01]  /*1eb0*/  FADD R19, R17, R6 ;  /* 0x0000000611137221 */ /* 0x001fe20000000000 */
[----:B------:R-:W-:-:S04]  /*1ec0*/  LOP3.LUT R17, R4, 0xf, RZ, 0xc0, !PT ;  /* 0x0000000f04117812 */ /* 0x000fc800078ec0ff */
[----:B------:R-:W0:Y:S02]  /*1ed0*/  SHFL.DOWN PT, R6, R19, 0x4, 0x1f ;  /* 0x08801f0013067f89 */ /* 0x000e2400000e0000 */
[----:B0-----:R-:W-:-:S05]  /*1ee0*/  FADD R23, R19, R6 ;  /* 0x0000000613177221 */ /* 0x001fca0000000000 */
[----:B------:R-:W0:Y:S02]  /*1ef0*/  SHFL.DOWN PT, R6, R23, 0x2, 0x1f ;  /* 0x08401f0017067f89 */ /* 0x000e2400000e0000 */
[----:B0-----:R-:W-:-:S05]  /*1f00*/  FADD R25, R23, R6 ;  /* 0x0000000617197221 */ /* 0x001fca0000000000 */
[----:B------:R-:W0:Y:S02]  /*1f10*/  SHFL.DOWN PT, R6, R25, 0x1, 0x1f ;  /* 0x08201f0019067f89 */ /* 0x000e2400000e0000 */
        /* <DEDUP_REMOVED lines=33> */
.L_x_20:
[----:B------:R-:W-:Y:S05]  /*2130*/  BSYNC.RECONVERGENT B2 ;  /* 0x0000000000027941 */ /* 0x000fea0003800200 */
.L_x_19:
[----:B------:R-:W-:Y:S01]  /*2140*/  FADD R13, R13, -R6 ;  /* 0x800000060d0d7221 */ /* 0x000fe20000000000 */
[----:B------:R-:W0:Y:S01]  /*2150*/  LDC.64 R2, c[0x0][0x390] ;  /* 0x0000e400ff027b82 */ /* 0x000e220000000a00 */
[----:B------:R-:W1:Y:S01]  /*2160*/  MUFU.RCP R0, R5 ;  /* 0x0000000500007308 */ /* 0x000e620000001000 */
[----:B------:R-:W-:Y:S01]  /*2170*/  BSSY.RECONVERGENT B2, `(.L_x_21) ;  /* 0x0000014000027945 */ /* 0x000fe20003800200 */
[----:B------:R-:W-:-:S05]  /*2180*/  FMUL R4, R13, 1.4426950216293334961 ;  /* 0x3fb8aa3b0d047820 */ /* 0x000fca0000400000 */
[----:B------:R-:W-:-:S13]  /*2190*/  FSETP.GEU.AND P0, PT, R4, -126, PT ;  /* 0xc2fc00000400780b */ /* 0x000fda0003f0e000 */
[----:B------:R-:W-:Y:S01]  /*21a0*/  @!P0 FMUL R4, R4, 0.5 ;  /* 0x3f00000004048820 */ /* 0x000fe20000400000 */
[----:B0-----:R-:W-:-:S03]  /*21b0*/  IMAD.WIDE.U32 R12, R12, 0x4, R2 ;  /* 0x000000040c0c7825 */ /* 0x001fc600078e0002 */
[----:B------:R-:W0:Y:S01]  /*21c0*/  MUFU.EX2 R16, R4 ;  /* 0x0000000400107308 */ /* 0x000e220000000800 */
[----:B-1----:R-:W-:Y:S01]  /*21d0*/  FFMA R3, -R5, R0, 1 ;  /* 0x3f80000005037423 */ /* 0x002fe20000000100 */
[----:B------:R1:W-:Y:S03]  /*21e0*/  STG.E desc[UR4][R12.64], R17 ;  /* 0x000000110c007986 */ /* 0x0003e6000c101904 */
[----:B------:R-:W-:Y:S01]  /*21f0*/  FFMA R0, R0, R3, R0 ;  /* 0x0000000300007223 */ /* 0x000fe20000000000 */
        /* <DEDUP_REMOVED lines=11> */
.L_x_22:
[----:B------:R-:W-:Y:S05]  /*22b0*/  BSYNC.RECONVERGENT B2 ;  /* 0x0000000000027941 */ /* 0x000fea0003800200 */
.L_x_21:
        /* <DEDUP_REMOVED lines=21> */
.L_x_24:
[----:B------:R-:W-:Y:S05]  /*2410*/  BSYNC.RECONVERGENT B2 ;  /* 0x0000000000027941 */ /* 0x000fea0003800200 */
.L_x_23:
        /* <DEDUP_REMOVED lines=21> */
.L_x_26:
[----:B------:R-:W-:Y:S05]  /*2570*/  BSYNC.RECONVERGENT B2 ;  /* 0x0000000000027941 */ /* 0x000fea0003800200 */
.L_x_25:
        /* <DEDUP_REMOVED lines=21> */
.L_x_28:
[----:B------:R-:W-:Y:S05]  /*26d0*/  BSYNC.RECONVERGENT B2 ;  /* 0x0000000000027941 */ /* 0x000fea0003800200 */
.L_x_27:
        /* <DEDUP_REMOVED lines=21> */
.L_x_30:
[----:B------:R-:W-:Y:S05]  /*2830*/  BSYNC.RECONVERGENT B2 ;  /* 0x0000000000027941 */ /* 0x000fea0003800200 */
.L_x_29:
        /* <DEDUP_REMOVED lines=20> */
.L_x_32:
[----:B------:R-:W-:Y:S05]  /*2980*/  BSYNC.RECONVERGENT B2 ;  /* 0x0000000000027941 */ /* 0x000fea0003800200 */
.L_x_31:
        /* <DEDUP_REMOVED lines=22> */
.L_x_34:
[----:B------:R-:W-:Y:S05]  /*2af0*/  BSYNC.RECONVERGENT B2 ;  /* 0x0000000000027941 */ /* 0x000fea0003800200 */
.L_x_33:
[----:B------:R-:W-:Y:S01]  /*2b00*/  STG.E desc[UR4][R12.64+0xe00], R0 ;  /* 0x000e00000c007986 */ /* 0x000fe2000c101904 */
[----:B------:R-:W-:Y:S05]  /*2b10*/  EXIT ;  /* 0x000000000000794d */ /* 0x000fea0003800000 */
.L_x_1:
[----:B------:R-:W-:Y:S01]  /*2b20*/  HFMA2 R17, -RZ, RZ, 0, 9.5367431640625e-07 ;  /* 0x00000010ff117431 */ /* 0x000fe200000001ff */
[----:B------:R-:W-:Y:S02]  /*2b30*/  MOV R27, R2 ;  /* 0x00000002001b7202 */ /* 0x000fe40000000f00 */
[----:B------:R-:W-:-:S07]  /*2b40*/  MOV R4, 0x1f ;  /* 0x0000001f00047802 */ /* 0x000fce0000000f00 */
[----:B------:R-:W-:Y:S05]  /*2b50*/  WARPSYNC.COLLECTIVE R18, `(.L_x_35) ;  /* 0x0000000012087348 */ /* 0x000fea0003c00000 */
[----:B------:R0:W1:Y:S02]  /*2b60*/  SHFL.DOWN P0, R16, R27, R17, R4 ;  /* 0x080000111b107389 */ /* 0x0000640000000004 */
[----:B01----:R-:W-:Y:S05]  /*2b70*/  ENDCOLLECTIVE ;  /* 0x000000000000791b */ /* 0x003fea0003800000 */
.L_x_35:
[----:B------:R-:W-:Y:S01]  /*2b80*/  HFMA2 R17, -RZ, RZ, 0, 4.76837158203125e-07 ;  /* 0x00000008ff117431 */ /* 0x000fe200000001ff */
[----:B------:R-:W-:-:S04]  /*2b90*/  FMNMX R13, R16, R2, !PT ;  /* 0x00000002100d7209 */ /* 0x000fc80007800000 */
[----:B------:R-:W-:-:S07]  /*2ba0*/  MOV R27, R13 ;  /* 0x0000000d001b7202 */ /* 0x000fce0000000f00 */
[----:B------:R-:W-:Y:S05]  /*2bb0*/  WARPSYNC.COLLECTIVE R18, `(.L_x_36) ;  /* 0x0000000012087348 */ /* 0x000fea0003c00000 */
[----:B------:R0:W1:Y:S02]  /*2bc0*/  SHFL.DOWN P0, R16, R27, R17, R4 ;  /* 0x080000111b107389 */ /* 0x0000640000000004 */
[----:B01----:R-:W-:Y:S05]  /*2bd0*/  ENDCOLLECTIVE ;  /* 0x000000000000791b */ /* 0x003fea0003800000 */
.L_x_36:
[----:B------:R-:W-:Y:S01]  /*2be0*/  IMAD.MOV.U32 R17, RZ, RZ, 0x4 ;  /* 0x00000004ff117424 */ /* 0x000fe200078e00ff */
[----:B------:R-:W-:-:S04]  /*2bf0*/  FMNMX R19, R13, R16, !PT ;  /* 0x000000100d137209 */ /* 0x000fc80007800000 */
[----:B------:R-:W-:-:S07]  /*2c00*/  MOV R27, R19 ;  /* 0x00000013001b7202 */ /* 0x000fce0000000f00 */
[----:B------:R-:W-:Y:S05]  /*2c10*/  WARPSYNC.COLLECTIVE R18, `(.L_x_37) ;  /* 0x0000000012087348 */ /* 0x000fea0003c00000 */
[----:B------:R0:W1:Y:S02]  /*2c20*/  SHFL.DOWN P0, R16, R27, R17, R4 ;  /* 0x080000111b107389 */ /* 0x0000640000000004 */
[----:B01----:R-:W-:Y:S05]  /*2c30*/  ENDCOLLECTIVE ;  /* 0x000000000000791b */ /* 0x003fea0003800000 */
.L_x_37:
[----:B------:R-:W-:Y:S01]  /*2c40*/  HFMA2 R17, -RZ, RZ, 0, 1.1920928955078125e-07 ;  /* 0x00000002ff117431 */ /* 0x000fe200000001ff */
[----:B------:R-:W-:-:S04]  /*2c50*/  FMNMX R21, R19, R16, !PT ;  /* 0x0000001013157209 */ /* 0x000fc80007800000 */
[----:B------:R-:W-:-:S07]  /*2c60*/  MOV R27, R21 ;  /* 0x00000015001b7202 */ /* 0x000fce0000000f00 */
[----:B------:R-:W-:Y:S05]  /*2c70*/  WARPSYNC.COLLECTIVE R18, `(.L_x_38) ;  /* 0x0000000012087348 */ /* 0x000fea0003c00000 */
[----:B------:R0:W1:Y:S02]  /*2c80*/  SHFL.DOWN P0, R16, R27, R17, R4 ;  /* 0x080000111b107389 */ /* 0x0000640000000004 */
[----:B01----:R-:W-:Y:S05]  /*2c90*/  ENDCOLLECTIVE ;  /* 0x000000000000791b */ /* 0x003fea0003800000 */
.L_x_38:
[----:B------:R-:W-:Y:S01]  /*2ca0*/  HFMA2 R17, -RZ, RZ, 0, 5.9604644775390625e-08 ;  /* 0x00000001ff117431 */ /* 0x000fe200000001ff */
[----:B------:R-:W-:-:S04]  /*2cb0*/  FMNMX R23, R21, R16, !PT ;  /* 0x0000001015177209 */ /* 0x000fc80007800000 */
[----:B------:R-:W-:-:S07]  /*2cc0*/  MOV R27, R23 ;  /* 0x00000017001b7202 */ /* 0x000fce0000000f00 */
[----:B------:R-:W-:Y:S05]  /*2cd0*/  WARPSYNC.COLLECTIVE R18, `(.L_x_39) ;  /* 0x0000000012087348 */ /* 0x000fea0003c00000 */
[----:B------:R0:W1:Y:S02]  /*2ce0*/  SHFL.DOWN P0, R16, R27, R17, R4 ;  /* 0x080000111b107389 */ /* 0x0000640000000004 */
[----:B01----:R-:W-:Y:S05]  /*2cf0*/  ENDCOLLECTIVE ;  /* 0x000000000000791b */ /* 0x003fea0003800000 */
.L_x_39:
[----:B------:R-:W-:Y:S05]  /*2d00*/  BRA `(.L_x_40) ;  /* 0xffffffd400607947 */ /* 0x000fea000383ffff */
.L_x_18:
[----:B------:R-:W-:Y:S01]  /*2d10*/  HFMA2 R17, -RZ, RZ, 0, 9.5367431640625e-07 ;  /* 0x00000010ff117431 */ /* 0x000fe200000001ff */
[----:B------:R-:W-:Y:S02]  /*2d20*/  MOV R27, R5 ;  /* 0x00000005001b7202 */ /* 0x000fe40000000f00 */
[----:B------:R-:W-:-:S07]  /*2d30*/  MOV R4, 0x1f ;  /* 0x0000001f00047802 */ /* 0x000fce0000000f00 */
[----:B------:R-:W-:Y:S05]  /*2d40*/  WARPSYNC.COLLECTIVE R18, `(.L_x_41) ;  /* 0x0000000012087348 */ /* 0x000fea0003c00000 */
[----:B------:R0:W1:Y:S02]  /*2d50*/  SHFL.DOWN P0, R16, R27, R17, R4 ;  /* 0x080000111b107389 */ /* 0x0000640000000004 */
[----:B01----:R-:W-:Y:S05]  /*2d60*/  ENDCOLLECTIVE ;  /* 0x000000000000791b */ /* 0x003fea0003800000 */
.L_x_41:
[----:B------:R-:W-:Y:S01]  /*2d70*/  HFMA2 R17, -RZ, RZ, 0, 4.76837158203125e-07 ;  /* 0x00000008ff117431 */ /* 0x000fe200000001ff */
[----:B------:R-:W-:-:S04]  /*2d80*/  FMNMX R19, R16, R5, !PT ;  /* 0x0000000510137209 */ /* 0x000fc80007800000 */
[----:B------:R-:W-:-:S07]  /*2d90*/  MOV R27, R19 ;  /* 0x00000013001b7202 */ /* 0x000fce0000000f00 */
[----:B------:R-:W-:Y:S05]  /*2da0*/  WARPSYNC.COLLECTIVE R18, `(.L_x_42) ;  /* 0x0000000012087348 */ /* 0x000fea0003c00000 */
[----:B------:R0:W1:Y:S02]  /*2db0*/  SHFL.DOWN P0, R16, R27, R17, R4 ;  /* 0x080000111b107389 */ /* 0x0000640000000004 */
[----:B01----:R-:W-:Y:S05]  /*2dc0*/  ENDCOLLECTIVE ;  /* 0x000000000000791b */ /* 0x003fea0003800000 */
.L_x_42:
[----:B------:R-:W-:Y:S02]  /*2dd0*/  MOV R17, 0x4 ;  /* 0x0000000400117802 */ /* 0x000fe40000000f00 */
[----:B------:R-:W-:-:S05]  /*2de0*/  FMNMX R21, R19, R16, !PT ;  /* 0x0000001013157209 */ /* 0x000fca0007800000 */
[----:B------:R-:W-:-:S07]  /*2df0*/  IMAD.MOV.U32 R27, RZ, RZ, R21 ;  /* 0x000000ffff1b7224 */ /* 0x000fce00078e0015 */
[----:B------:R-:W-:Y:S05]  /*2e00*/  WARPSYNC.COLLECTIVE R18, `(.L_x_43) ;  /* 0x0000000012087348 */ /* 0x000fea0003c00000 */
[----:B------:R0:W1:Y:S02]  /*2e10*/  SHFL.DOWN P0, R16, R27, R17, R4 ;  /* 0x080000111b107389 */ /* 0x0000640000000004 */
[----:B01----:R-:W-:Y:S05]  /*2e20*/  ENDCOLLECTIVE ;  /* 0x000000000000791b */ /* 0x003fea0003800000 */
.L_x_43:
[----:B------:R-:W-:Y:S01]  /*2e30*/  HFMA2 R17, -RZ, RZ, 0, 1.1920928955078125e-07 ;  /* 0x00000002ff117431 */ /* 0x000fe200000001ff */
[----:B------:R-:W-:-:S04]  /*2e40*/  FMNMX R23, R21, R16, !PT ;  /* 0x0000001015177209 */ /* 0x000fc80007800000 */
[----:B------:R-:W-:-:S07]  /*2e50*/  MOV R27, R23 ;  /* 0x00000017001b7202 */ /* 0x000fce0000000f00 */
[----:B------:R-:W-:Y:S05]  /*2e60*/  WARPSYNC.COLLECTIVE R18, `(.L_x_44) ;  /* 0x0000000012087348 */ /* 0x000fea0003c00000 */
[----:B------:R0:W1:Y:S02]  /*2e70*/  SHFL.DOWN P0, R16, R27, R17, R4 ;  /* 0x080000111b107389 */ /* 0x0000640000000004 */
[----:B01----:R-:W-:Y:S05]  /*2e80*/  ENDCOLLECTIVE ;  /* 0x000000000000791b */ /* 0x003fea0003800000 */
.L_x_44:
[----:B------:R-:W-:Y:S01]  /*2e90*/  HFMA2 R17, -RZ, RZ, 0, 5.9604644775390625e-08 ;  /* 0x00000001ff117431 */ /* 0x000fe200000001ff */
[----:B------:R-:W-:-:S04]  /*2ea0*/  FMNMX R25, R23, R16, !PT ;  /* 0x0000001017197209 */ /* 0x000fc80007800000 */
[----:B------:R-:W-:-:S07]  /*2eb0*/  MOV R27, R25 ;  /* 0x00000019001b7202 */ /* 0x000fce0000000f00 */
[----:B------:R-:W-:Y:S05]  /*2ec0*/  WARPSYNC.COLLECTIVE R18, `(.L_x_45) ;  /* 0x0000000012087348 */ /* 0x000fea0003c00000 */
[----:B------:R0:W1:Y:S02]  /*2ed0*/  SHFL.DOWN P0, R16, R27, R17, R4 ;  /* 0x080000111b107389 */ /* 0x0000640000000004 */
[----:B01----:R-:W-:Y:S05]  /*2ee0*/  ENDCOLLECTIVE ;  /* 0x000000000000791b */ /* 0x003fea0003800000 */
.L_x_45:
[----:B------:R-:W-:Y:S05]  /*2ef0*/  BRA `(.L_x_46) ;  /* 0xffffffe800387947 */ /* 0x000fea000383ffff */
        .weak           $__internal_0_$__cuda_sm3x_div_rn_noftz_f32_slowpath
        .type           $__internal_0_$__cuda_sm3x_div_rn_noftz_f32_slowpath,@function
        .size           $__internal_0_$__cuda_sm3x_div_rn_noftz_f32_slowpath,(.L_x_210 - $__internal_0_$__cuda_sm3x_div_rn_noftz_f32_slowpath)
$__internal_0_$__cuda_sm3x_div_rn_noftz_f32_slowpath:
[----:B------:R-:W-:Y:S01]  /*2f00*/  SHF.R.U32.HI R3, RZ, 0x17, R19 ;  /* 0x00000017ff037819 */ /* 0x000fe20000011613 */
[----:B------:R-:W-:Y:S01]  /*2f10*/  BSSY.RECONVERGENT B0, `(.L_x_47) ;  /* 0x0000062000007945 */ /* 0x000fe20003800200 */
[----:B------:R-:W-:Y:S02]  /*2f20*/  SHF.R.U32.HI R16, RZ, 0x17, R0 ;  /* 0x00000017ff107819 */ /* 0x000fe40000011600 */
[----:B------:R-:W-:Y:S02]  /*2f30*/  LOP3.LUT R3, R3, 0xff, RZ, 0xc0, !PT ;  /* 0x000000ff03037812 */ /* 0x000fe400078ec0ff */
[----:B------:R-:W-:Y:S02]  /*2f40*/  LOP3.LUT R16, R16, 0xff, RZ, 0xc0, !PT ;  /* 0x000000ff10107812 */ /* 0x000fe400078ec0ff */
[----:B------:R-:W-:Y:S02]  /*2f50*/  IADD3 R17, PT, PT, R3, -0x1, RZ ;  /* 0xffffffff03117810 */ /* 0x000fe40007ffe0ff */
[----:B------:R-:W-:-:S02]  /*2f60*/  IADD3 R18, PT, PT, R16, -0x1, RZ ;  /* 0xffffffff10127810 */ /* 0x000fc40007ffe0ff */
[----:B------:R-:W-:-:S04]  /*2f70*/  ISETP.GT.U32.AND P0, PT, R17, 0xfd, PT ;  /* 0x000000fd1100780c */ /* 0x000fc80003f04070 */
[----:B------:R-:W-:-:S13]  /*2f80*/  ISETP.GT.U32.OR P0, PT, R18, 0xfd, P0 ;  /* 0x000000fd1200780c */ /* 0x000fda0000704470 */
[----:B------:R-:W-:Y:S01]  /*2f90*/  @!P0 MOV R4, RZ ;  /* 0x000000ff00048202 */ /* 0x000fe20000000f00 */
[----:B------:R-:W-:Y:S06]  /*2fa0*/  @!P0 BRA `(.L_x_48) ;  /* 0x00000000005c8947 */ /* 0x000fec0003800000 */
[----:B------:R-:W-:Y:S02]  /*2fb0*/  FSETP.GTU.FTZ.AND P0, PT, |R0|, +INF , PT ;  /* 0x7f8000000000780b */ /* 0x000fe40003f1c200 */
[----:B------:R-:W-:-:S04]  /*2fc0*/  FSETP.GTU.FTZ.AND P1, PT, |R19|, +INF , PT ;  /* 0x7f8000001300780b */ /* 0x000fc80003f3c200 */
[----:B------:R-:W-:-:S13]  /*2fd0*/  PLOP3.LUT P0, PT, P0, P1, PT, 0xf8, 0x8f ;  /* 0x00000000008f781c */ /* 0x000fda0000703f70 */
[----:B------:R-:W-:Y:S05]  /*2fe0*/  @P0 BRA `(.L_x_49) ;  /* 0x00000004004c0947 */ /* 0x000fea0003800000 */
[----:B------:R-:W-:-:S13]  /*2ff0*/  LOP3.LUT P0, RZ, R19, 0x7fffffff, R0, 0xc8, !PT ;  /* 0x7fffffff13ff7812 */ /* 0x000fda000780c800 */
[----:B------:R-:W-:Y:S05]  /*3000*/  @!P0 BRA `(.L_x_50) ;  /* 0x00000004003c8947 */ /* 0x000fea0003800000 */
[C---:B------:R-:W-:Y:S02]  /*3010*/  FSETP.NEU.FTZ.AND P1, PT, |R0|.reuse, +INF , PT ;  /* 0x7f8000000000780b */ /* 0x040fe40003f3d200 */
[----:B------:R-:W-:Y:S02]  /*3020*/  FSETP.NEU.FTZ.AND P3, PT, |R19|, +INF , PT ;  /* 0x7f8000001300780b */ /* 0x000fe40003f7d200 */
[----:B------:R-:W-:-:S11]  /*3030*/  FSETP.NEU.FTZ.AND P0, PT, |R0|, +INF , PT ;  /* 0x7f8000000000780b */ /* 0x000fd60003f1d200 */
[----:B------:R-:W-:Y:S05]  /*3040*/  @!P3 BRA !P1, `(.L_x_50) ;  /* 0x00000004002cb947 */ /* 0x000fea0004800000 */
[----:B------:R-:W-:-:S04]  /*3050*/  LOP3.LUT P1, RZ, R0, 0x7fffffff, RZ, 0xc0, !PT ;  /* 0x7fffffff00ff7812 */ /* 0x000fc8000782c0ff */
[----:B------:R-:W-:-:S13]  /*3060*/  PLOP3.LUT P1, PT, P3, P1, PT, 0x2f, 0xf2 ;  /* 0x0000000000f2781c */ /* 0x000fda0001f22577 */
[----:B------:R-:W-:Y:S05]  /*3070*/  @P1 BRA `(.L_x_51) ;  /* 0x0000000400181947 */ /* 0x000fea0003800000 */
[----:B------:R-:W-:-:S04]  /*3080*/  LOP3.LUT P1, RZ, R19, 0x7fffffff, RZ, 0xc0, !PT ;  /* 0x7fffffff13ff7812 */ /* 0x000fc8000782c0ff */
[----:B------:R-:W-:-:S13]  /*3090*/  PLOP3.LUT P0, PT, P0, P1, PT, 0x2f, 0xf2 ;  /* 0x0000000000f2781c */ /* 0x000fda0000702577 */
[----:B------:R-:W-:Y:S05]  /*30a0*/  @P0 BRA `(.L_x_52) ;  /* 0x0000000400000947 */ /* 0x000fea0003800000 */
[----:B------:R-:W-:Y:S02]  /*30b0*/  ISETP.GE.AND P0, PT, R18, RZ, PT ;  /* 0x000000ff1200720c */ /* 0x000fe40003f06270 */
[----:B------:R-:W-:-:S11]  /*30c0*/  ISETP.GE.AND P1, PT, R17, RZ, PT ;  /* 0x000000ff1100720c */ /* 0x000fd60003f26270 */
[----:B------:R-:W-:Y:S01]  /*30d0*/  @P0 MOV R4, RZ ;  /* 0x000000ff00040202 */ /* 0x000fe20000000f00 */
[----:B------:R-:W-:Y:S01]  /*30e0*/  @!P0 FFMA R0, R0, 1.84467440737095516160e+19, RZ ;  /* 0x5f80000000008823 */ /* 0x000fe200000000ff */
[----:B------:R-:W-:Y:S01]  /*30f0*/  @!P0 MOV R4, 0xffffffc0 ;  /* 0xffffffc000048802 */ /* 0x000fe20000000f00 */
[----:B------:R-:W-:-:S04]  /*3100*/  @!P1 FFMA R19, R19, 1.84467440737095516160e+19, RZ ;  /* 0x5f80000013139823 */ /* 0x000fc800000000ff */
[----:B------:R-:W-:-:S07]  /*3110*/  @!P1 VIADD R4, R4, 0x40 ;  /* 0x0000004004049836 */ /* 0x000fce0000000000 */
.L_x_48:
[----:B------:R-:W-:Y:S01]  /*3120*/  LEA R18, R3, 0xc0800000, 0x17 ;  /* 0xc080000003127811 */ /* 0x000fe200078eb8ff */
[----:B------:R-:W-:Y:S01]  /*3130*/  BSSY.RECONVERGENT B1, `(.L_x_53) ;  /* 0x0000036000017945 */ /* 0x000fe20003800200 */
[----:B------:R-:W-:Y:S02]  /*3140*/  IADD3 R16, PT, PT, R16, -0x7f, RZ ;  /* 0xffffff8110107810 */ /* 0x000fe40007ffe0ff */
[----:B------:R-:W-:-:S03]  /*3150*/  IADD3 R21, PT, PT, -R18, R19, RZ ;  /* 0x0000001312157210 */ /* 0x000fc60007ffe1ff */
[C---:B------:R-:W-:Y:S01]  /*3160*/  IMAD R0, R16.reuse, -0x800000, R0 ;  /* 0xff80000010007824 */ /* 0x040fe200078e0200 */
[----:B------:R0:W1:Y:S01]  /*3170*/  MUFU.RCP R18, R21 ;  /* 0x0000001500127308 */ /* 0x0000620000001000 */
[----:B------:R-:W-:Y:S01]  /*3180*/  FADD.FTZ R17, -R21, -RZ ;  /* 0x800000ff15117221 */ /* 0x000fe20000010100 */
[----:B0-----:R-:W-:-:S04]  /*3190*/  IADD3 R21, PT, PT, R16, 0x7f, -R3 ;  /* 0x0000007f10157810 */ /* 0x001fc80007ffe803 */
[----:B------:R-:W-:Y:S01]  /*31a0*/  IADD3 R21, PT, PT, R21, R4, RZ ;  /* 0x0000000415157210 */ /* 0x000fe20007ffe0ff */
[----:B-1----:R-:W-:-:S04]  /*31b0*/  FFMA R19, R18, R17, 1 ;  /* 0x3f80000012137423 */ /* 0x002fc80000000011 */
[----:B------:R-:W-:-:S04]  /*31c0*/  FFMA R19, R18, R19, R18 ;  /* 0x0000001312137223 */ /* 0x000fc80000000012 */
[----:B------:R-:W-:-:S04]  /*31d0*/  FFMA R18, R0, R19, RZ ;  /* 0x0000001300127223 */ /* 0x000fc800000000ff */
[----:B------:R-:W-:-:S04]  /*31e0*/  FFMA R20, R17, R18, R0 ;  /* 0x0000001211147223 */ /* 0x000fc80000000000 */
[----:B------:R-:W-:-:S04]  /*31f0*/  FFMA R20, R19, R20, R18 ;  /* 0x0000001413147223 */ /* 0x000fc80000000012 */
[----:B------:R-:W-:-:S04]  /*3200*/  FFMA R17, R17, R20, R0 ;  /* 0x0000001411117223 */ /* 0x000fc80000000000 */
[----:B------:R-:W-:-:S05]  /*3210*/  FFMA R0, R19, R17, R20 ;  /* 0x0000001113007223 */ /* 0x000fca0000000014 */
[----:B------:R-:W-:-:S04]  /*3220*/  SHF.R.U32.HI R3, RZ, 0x17, R0 ;  /* 0x00000017ff037819 */ /* 0x000fc80000011600 */
[----:B------:R-:W-:-:S04]  /*3230*/  LOP3.LUT R4, R3, 0xff, RZ, 0xc0, !PT ;  /* 0x000000ff03047812 */ /* 0x000fc800078ec0ff */
[----:B------:R-:W-:-:S04]  /*3240*/  IADD3 R3, PT, PT, R4, R21, RZ ;  /* 0x0000001504037210 */ /* 0x000fc80007ffe0ff */
[----:B------:R-:W-:-:S04]  /*3250*/  IADD3 R4, PT, PT, R3, -0x1, RZ ;  /* 0xffffffff03047810 */ /* 0x000fc80007ffe0ff */
[----:B------:R-:W-:-:S13]  /*3260*/  ISETP.GE.U32.AND P0, PT, R4, 0xfe, PT ;  /* 0x000000fe0400780c */ /* 0x000fda0003f06070 */
[----:B------:R-:W-:Y:S05]  /*3270*/  @!P0 BRA `(.L_x_54) ;  /* 0x0000000000808947 */ /* 0x000fea0003800000 */
[----:B------:R-:W-:-:S13]  /*3280*/  ISETP.GT.AND P0, PT, R3, 0xfe, PT ;  /* 0x000000fe0300780c */ /* 0x000fda0003f04270 */
[----:B------:R-:W-:Y:S05]  /*3290*/  @P0 BRA `(.L_x_55) ;  /* 0x00000000006c0947 */ /* 0x000fea0003800000 */
[----:B------:R-:W-:-:S13]  /*32a0*/  ISETP.GE.AND P0, PT, R3, 0x1, PT ;  /* 0x000000010300780c */ /* 0x000fda0003f06270 */
[----:B------:R-:W-:Y:S05]  /*32b0*/  @P0 BRA `(.L_x_56) ;  /* 0x0000000000740947 */ /* 0x000fea0003800000 */
[----:B------:R-:W-:Y:S02]  /*32c0*/  ISETP.GE.AND P0, PT, R3, -0x18, PT ;  /* 0xffffffe80300780c */ /* 0x000fe40003f06270 */
[----:B------:R-:W-:-:S11]  /*32d0*/  LOP3.LUT R0, R0, 0x80000000, RZ, 0xc0, !PT ;  /* 0x8000000000007812 */ /* 0x000fd600078ec0ff */
[----:B------:R-:W-:Y:S05]  /*32e0*/  @!P0 BRA `(.L_x_56) ;  /* 0x0000000000688947 */ /* 0x000fea0003800000 */
[CCC-:B------:R-:W-:Y:S01]  /*32f0*/  FFMA.RZ R4, R19.reuse, R17.reuse, R20.reuse ;  /* 0x0000001113047223 */ /* 0x1c0fe2000000c014 */
[CCC-:B------:R-:W-:Y:S01]  /*3300*/  FFMA.RP R16, R19.reuse, R17.reuse, R20.reuse ;  /* 0x0000001113107223 */ /* 0x1c0fe20000008014 */
[----:B------:R-:W-:Y:S01]  /*3310*/  FFMA.RM R19, R19, R17, R20 ;  /* 0x0000001113137223 */ /* 0x000fe20000004014 */
[C---:B------:R-:W-:Y:S02]  /*3320*/  IADD3 R17, PT, PT, R3.reuse, 0x20, RZ ;  /* 0x0000002003117810 */ /* 0x040fe40007ffe0ff */
[----:B------:R-:W-:Y:S02]  /*3330*/  LOP3.LUT R4, R4, 0x7fffff, RZ, 0xc0, !PT ;  /* 0x007fffff04047812 */ /* 0x000fe400078ec0ff */
[C---:B------:R-:W-:Y:S02]  /*3340*/  ISETP.NE.AND P3, PT, R3.reuse, RZ, PT ;  /* 0x000000ff0300720c */ /* 0x040fe40003f65270 */
[----:B------:R-:W-:Y:S02]  /*3350*/  LOP3.LUT R4, R4, 0x800000, RZ, 0xfc, !PT ;  /* 0x0080000004047812 */ /* 0x000fe400078efcff */
[----:B------:R-:W-:-:S02]  /*3360*/  ISETP.NE.AND P1, PT, R3, RZ, PT ;  /* 0x000000ff0300720c */ /* 0x000fc40003f25270 */
[----:B------:R-:W-:Y:S02]  /*3370*/  IADD3 R3, PT, PT, -R3, RZ, RZ ;  /* 0x000000ff03037210 */ /* 0x000fe40007ffe1ff */
[----:B------:R-:W-:Y:S02]  /*3380*/  SHF.L.U32 R17, R4, R17, RZ ;  /* 0x0000001104117219 */ /* 0x000fe400000006ff */
[----:B------:R-:W-:Y:S02]  /*3390*/  FSETP.NEU.FTZ.AND P0, PT, R16, R19, PT ;  /* 0x000000131000720b */ /* 0x000fe40003f1d000 */
[----:B------:R-:W-:Y:S02]  /*33a0*/  SEL R3, R3, RZ, P3 ;  /* 0x000000ff03037207 */ /* 0x000fe40001800000 */
[----:B------:R-:W-:Y:S02]  /*33b0*/  ISETP.NE.AND P1, PT, R17, RZ, P1 ;  /* 0x000000ff1100720c */ /* 0x000fe40000f25270 */
[----:B------:R-:W-:-:S02]  /*33c0*/  SHF.R.U32.HI R16, RZ, R3, R4 ;  /* 0x00000003ff107219 */ /* 0x000fc40000011604 */
[----:B------:R-:W-:Y:S02]  /*33d0*/  PLOP3.LUT P0, PT, P0, P1, PT, 0xf8, 0x8f ;  /* 0x00000000008f781c */ /* 0x000fe40000703f70 */
[----:B------:R-:W-:Y:S02]  /*33e0*/  SHF.R.U32.HI R4, RZ, 0x1, R16 ;  /* 0x00000001ff047819 */ /* 0x000fe40000011610 */
[----:B------:R-:W-:-:S04]  /*33f0*/  SEL R3, RZ, 0x1, !P0 ;  /* 0x00000001ff037807 */ /* 0x000fc80004000000 */
[----:B------:R-:W-:-:S04]  /*3400*/  LOP3.LUT R3, R3, 0x1, R4, 0xf8, !PT ;  /* 0x0000000103037812 */ /* 0x000fc800078ef804 */
[----:B------:R-:W-:-:S04]  /*3410*/  LOP3.LUT R3, R3, R16, RZ, 0xc0, !PT ;  /* 0x0000001003037212 */ /* 0x000fc800078ec0ff */
[----:B------:R-:W-:-:S04]  /*3420*/  IADD3 R3, PT, PT, R4, R3, RZ ;  /* 0x0000000304037210 */ /* 0x000fc80007ffe0ff */
[----:B------:R-:W-:Y:S01]  /*3430*/  LOP3.LUT R0, R3, R0, RZ, 0xfc, !PT ;  /* 0x0000000003007212 */ /* 0x000fe200078efcff */
[----:B------:R-:W-:Y:S06]  /*3440*/  BRA `(.L_x_56) ;  /* 0x0000000000107947 */ /* 0x000fec0003800000 */
.L_x_55:
[----:B------:R-:W-:-:S04]  /*3450*/  LOP3.LUT R0, R0, 0x80000000, RZ, 0xc0, !PT ;  /* 0x8000000000007812 */ /* 0x000fc800078ec0ff */
[----:B------:R-:W-:Y:S01]  /*3460*/  LOP3.LUT R0, R0, 0x7f800000, RZ, 0xfc, !PT ;  /* 0x7f80000000007812 */ /* 0x000fe200078efcff */
[----:B------:R-:W-:Y:S06]  /*3470*/  BRA `(.L_x_56) ;  /* 0x0000000000047947 */ /* 0x000fec0003800000 */
.L_x_54:
[----:B------:R-:W-:-:S07]  /*3480*/  LEA R0, R21, R0, 0x17 ;  /* 0x0000000015007211 */ /* 0x000fce00078eb8ff */
.L_x_56:
[----:B------:R-:W-:Y:S05]  /*3490*/  BSYNC.RECONVERGENT B1 ;  /* 0x0000000000017941 */ /* 0x000fea0003800200 */
.L_x_53:
[----:B------:R-:W-:Y:S05]  /*34a0*/  BRA `(.L_x_57) ;  /* 0x0000000000207947 */ /* 0x000fea0003800000 */
.L_x_52:
[----:B------:R-:W-:-:S04]  /*34b0*/  LOP3.LUT R0, R19, 0x80000000, R0, 0x48, !PT ;  /* 0x8000000013007812 */ /* 0x000fc800078e4800 */
[----:B------:R-:W-:Y:S01]  /*34c0*/  LOP3.LUT R0, R0, 0x7f800000, RZ, 0xfc, !PT ;  /* 0x7f80000000007812 */ /* 0x000fe200078efcff */
[----:B------:R-:W-:Y:S06]  /*34d0*/  BRA `(.L_x_57) ;  /* 0x0000000000147947 */ /* 0x000fec0003800000 */
.L_x_51:
[----:B------:R-:W-:Y:S01]  /*34e0*/  LOP3.LUT R0, R19, 0x80000000, R0, 0x48, !PT ;  /* 0x8000000013007812 */ /* 0x000fe200078e4800 */
[----:B------:R-:W-:Y:S06]  /*34f0*/  BRA `(.L_x_57) ;  /* 0x00000000000c7947 */ /* 0x000fec0003800000 */
.L_x_50:
[----:B------:R-:W0:Y:S01]  /*3500*/  MUFU.RSQ R0, -QNAN ;  /* 0xffc0000000007908 */ /* 0x000e220000001400 */
[----:B------:R-:W-:Y:S05]  /*3510*/  BRA `(.L_x_57) ;  /* 0x0000000000047947 */ /* 0x000fea0003800000 */
.L_x_49:
[----:B------:R-:W-:-:S07]  /*3520*/  FADD.FTZ R0, R0, R19 ;  /* 0x0000001300007221 */ /* 0x000fce0000010000 */
.L_x_57:
[----:B------:R-:W-:Y:S05]  /*3530*/  BSYNC.RECONVERGENT B0 ;  /* 0x0000000000007941 */ /* 0x000fea0003800200 */
.L_x_47:
[----:B------:R-:W-:-:S04]  /*3540*/  HFMA2 R3, -RZ, RZ, 0, 0 ;  /* 0x00000000ff037431 */ /* 0x000fc800000001ff */
[----:B0-----:R-:W-:Y:S05]  /*3550*/  RET.REL.NODEC R2 `(_Z72softmax_shared_1036_softmax_shared_1036_copy_fused_kernel_hfuse_lb_idx_0PfS_S_S_) ;  /* 0xffffffc802a87950 */ /* 0x001fea0003c3ffff */
.L_x_58:
[----:B------:R-:W-:-:S00]  /*3560*/  BRA `(.L_x_58) ;  /* 0xfffffffc00fc7947 */ /* 0x000fc0000383ffff */
[----:B------:R-:W-:-:S00]  /*3570*/  NOP ;  /* 0x0000000000007918 */ /* 0x000fc00000000000 */
        /* <DEDUP_REMOVED lines=8> */
.L_x_210:


//--------------------- .text._Z69softmax_shared_1036_softmax_shared_1036_copy_fused_kernel_hfuse_idx_0PfS_S_S_ --------------------------
	.section	.text._Z69softmax_shared_1036_softmax_shared_1036_copy_fused_kernel_hfuse_idx_0PfS_S_S_,"ax",@progbits
	.align	128
        .global         _Z69softmax_shared_1036_softmax_shared_1036_copy_fused_kernel_hfuse_idx_0PfS_S_S_
        .type           _Z69softmax_shared_1036_softmax_shared_1036_copy_fused_kernel_hfuse_idx_0PfS_S_S_,@function
        .size           _Z69softmax_shared_1036_softmax_shared_1036_copy_fused_kernel_hfuse_idx_0PfS_S_S_,(.L_x_211 - _Z69softmax_shared_1036_softmax_shared_1036_copy_fused_kernel_hfuse_idx_0PfS_S_S_)
        .other          _Z69softmax_shared_1036_softmax_shared_1036_copy_fused_kernel_hfuse_idx_0PfS_S_S_,@"STO_CUDA_ENTRY STV_DEFAULT"
_Z69softmax_shared_1036_softmax_shared_1036_copy_fused_kernel_hfuse_idx_0PfS_S_S_:
.text._Z69softmax_shared_1036_softmax_shared_1036_copy_fused_kernel_hfuse_idx_0PfS_S_S_:
        /* <DEDUP_REMOVED lines=41> */
.L_x_99:
        /* <DEDUP_REMOVED lines=11> */
[----:B-1----:R-:W2:Y:S01]  /*0340*/  @!P2 LDG.E.CONSTANT R5, desc[UR4][R22.64+0xe00] ;  /* 0x000e00041605a981 */ /* 0x002ea2000c1e9900 */
[----:B------:R-:W-:Y:S01]  /*0350*/  ISETP.NE.AND P1, PT, R0, RZ, PT ;  /* 0x000000ff0000720c */ /* 0x000fe20003f25270 */
[----:B------:R-:W-:Y:S06]  /*0360*/  BSSY.RECONVERGENT B2, `(.L_x_61) ;  /* 0x0000088000027945 */ /* 0x000fec0003800200 */
[----:B------:R-:W1:Y:S01]  /*0370*/  @!P3 S2R R15, SR_CgaCtaId ;  /* 0x00000000000fb919 */ /* 0x000e620000008800 */
[----:B------:R-:W-:-:S04]  /*0380*/  @!P3 MOV R6, 0x400 ;  /* 0x000004000006b802 */ /* 0x000fc80000000f00 */
[----:B------:R-:W-:Y:S01]  /*0390*/  @!P3 IADD3 R6, PT, PT, R6, 0x810, RZ ;  /* 0x000008100606b810 */ /* 0x000fe20007ffe0ff */
[----:B0-----:R-:W0:Y:S01]  /*03a0*/  @!P1 S2R R24, SR_CgaCtaId ;  /* 0x0000000000189919 */ /* 0x001e220000008800 */
[----:B------:R-:W-:Y:S02]  /*03b0*/  @!P1 MOV R17, 0x400 ;  /* 0x0000040000119802 */ /* 0x000fe40000000f00 */
[----:B------:R-:W-:Y:S01]  /*03c0*/  @!P1 MOV R19, 0x400 ;  /* 0x0000040000139802 */ /* 0x000fe20000000f00 */
[----:B------:R-:W3:Y:S01]  /*03d0*/  @!P1 S2R R26, SR_CgaCtaId ;  /* 0x00000000001a9919 */ /* 0x000ee20000008800 */
[----:B-1----:R-:W-:-:S04]  /*03e0*/  @!P3 LEA R15, R15, R6, 0x18 ;  /* 0x000000060f0fb211 */ /* 0x002fc800078ec0ff */
[----:B------:R-:W-:Y:S02]  /*03f0*/  @!P3 LEA R6, R0, R15, 0x2 ;  /* 0x0000000f0006b211 */ /* 0x000fe400078e10ff */
[----:B------:R-:W-:Y:S02]  /*0400*/  VOTE.ANY R15, PT, PT ;  /* 0x00000000000f7806 */ /* 0x000fe400038e0100 */
[----:B0-----:R-:W-:Y:S01]  /*0410*/  @!P1 LEA R17, R24, R17, 0x18 ;  /* 0x0000001118119211 */ /* 0x001fe200078ec0ff */
[----:B------:R0:W1:Y:S01]  /*0420*/  @!P3 LDS R7, [R6] ;  /* 0x000000000607b984 */ /* 0x0000620000000800 */
[----:B------:R-:W-:Y:S02]  /*0430*/  LOP3.LUT R16, R15, 0xf, RZ, 0xc0, !PT ;  /* 0x0000000f0f107812 */ /* 0x000fe400078ec0ff */
[----:B---3--:R-:W-:Y:S02]  /*0440*/  @!P1 LEA R26, R26, R19, 0x18 ;  /* 0x000000131a1a9211 */ /* 0x008fe400078ec0ff */
[----:B0-----:R-:W-:Y:S01]  /*0450*/  LEA R6, R3, R4, 0x18 ;  /* 0x0000000403067211 */ /* 0x001fe200078ec0ff */
[----:B-1----:R-:W0:Y:S02]  /*0460*/  SHFL.DOWN PT, R18, R7, 0x2, 0x1f ;  /* 0x08401f0007127f89 */ /* 0x002e2400000e0000 */
[----:B0-----:R-:W-:-:S05]  /*0470*/  FMNMX R15, R7, R18, !PT ;  /* 0x00000012070f7209 */ /* 0x001fca0007800000 */
        /* <DEDUP_REMOVED lines=67> */
[----:B------:R-:W-:Y:S01]  /*08b0*/  @!P0 IADD3 R20, PT, PT, R4, 0x820, RZ ;  /* 0x0000082004148810 */ /* 0x000fe20007ffe0ff */
[----:B------:R-:W-:Y:S01]  /*08c0*/  @!P2 FADD R18, R18, R17 ;  /* 0x000000111212a221 */ /* 0x000fe20000000000 */
[----:B------:R-:W-:Y:S02]  /*08d0*/  @!P3 IADD3 R4, PT, PT, R4, 0x820, RZ ;  /* 0x000008200404b810 */ /* 0x000fe40007ffe0ff */
[C---:B------:R-:W-:Y:S02]  /*08e0*/  @!P0 LEA R15, R3.reuse, R20, 0x18 ;  /* 0x00000014030f8211 */ /* 0x040fe400078ec0ff */
[----:B------:R-:W0:Y:S01]  /*08f0*/  SHFL.DOWN PT, R5, R18, 0x10, 0x1f ;  /* 0x0a001f0012057f89 */ /* 0x000e2200000e0000 */
[----:B------:R-:W-:Y:S02]  /*0900*/  @!P3 LEA R3, R3, R4, 0x18 ;  /* 0x000000040303b211 */ /* 0x000fe400078ec0ff */
[C---:B------:R-:W-:Y:S02]  /*0910*/  @!P0 LEA.HI R15, R0.reuse, R15, RZ, 0x1d ;  /* 0x0000000f000f8211 */ /* 0x040fe400078fe8ff */
[----:B------:R-:W-:-:S02]  /*0920*/  @!P3 LEA R3, R0, R3, 0x2 ;  /* 0x000000030003b211 */ /* 0x000fc400078e10ff */
[----:B------:R-:W-:Y:S01]  /*0930*/  VOTE.ANY R4, PT, PT ;  /* 0x0000000000047806 */ /* 0x000fe200038e0100 */
[----:B0-----:R-:W-:-:S05]  /*0940*/  FADD R16, R5, R18 ;  /* 0x0000001205107221 */ /* 0x001fca0000000000 */
[----:B------:R-:W0:Y:S02]  /*0950*/  SHFL.DOWN PT, R5, R16, 0x8, 0x1f ;  /* 0x09001f0010057f89 */ /* 0x000e2400000e0000 */
[----:B0-----:R-:W-:-:S05]  /*0960*/  FADD R24, R16, R5 ;  /* 0x0000000510187221 */ /* 0x001fca0000000000 */
[----:B------:R-:W0:Y:S02]  /*0970*/  SHFL.DOWN PT, R5, R24, 0x4, 0x1f ;  /* 0x08801f0018057f89 */ /* 0x000e2400000e0000 */
[----:B0-----:R-:W-:-:S05]  /*0980*/  FADD R26, R24, R5 ;  /* 0x00000005181a7221 */ /* 0x001fca0000000000 */
[----:B------:R-:W0:Y:S02]  /*0990*/  SHFL.DOWN PT, R5, R26, 0x2, 0x1f ;  /* 0x08401f001a057f89 */ /* 0x000e2400000e0000 */
[----:B0-----:R-:W-:-:S05]  /*09a0*/  FADD R28, R26, R5 ;  /* 0x000000051a1c7221 */ /* 0x001fca0000000000 */
[----:B------:R-:W0:Y:S02]  /*09b0*/  SHFL.DOWN PT, R5, R28, 0x1, 0x1f ;  /* 0x08201f001c057f89 */ /* 0x000e2400000e0000 */
[----:B0-----:R-:W-:Y:S01]  /*09c0*/  FADD R16, R28, R5 ;  /* 0x000000051c107221 */ /* 0x001fe20000000000 */
[----:B------:R-:W-:-:S04]  /*09d0*/  LOP3.LUT R5, R4, 0xf, RZ, 0xc0, !PT ;  /* 0x0000000f04057812 */ /* 0x000fc800078ec0ff */
        /* <DEDUP_REMOVED lines=30> */
[----:B------:R-:W-:Y:S05]  /*0bc0*/  CALL.REL.NOINC `($__internal_1_$__cuda_sm3x_div_rn_noftz_f32_slowpath) ;  /* 0x0000002000747944 */ /* 0x000fea0003c00000 */
[----:B------:R-:W-:-:S07]  /*0bd0*/  MOV R5, R0 ;  /* 0x0000000000057202 */ /* 0x000fce0000000f00 */
.L_x_62:
[----:B------:R-:W-:Y:S05]  /*0be0*/  BSYNC.RECONVERGENT B2 ;  /* 0x0000000000027941 */ /* 0x000fea0003800200 */
.L_x_61:
        /* <DEDUP_REMOVED lines=19> */
[----:B------:R-:W-:-:S07]  /*0d20*/  MOV R2, 0xd40 ;  /* 0x00000d4000027802 */ /* 0x000fce0000000f00 */
[----:B------:R-:W-:Y:S05]  /*0d30*/  CALL.REL.NOINC `($__internal_1_$__cuda_sm3x_div_rn_noftz_f32_slowpath) ;  /* 0x0000002000187944 */ /* 0x000fea0003c00000 */
[----:B------:R-:W-:-:S07]  /*0d40*/  MOV R3, R0 ;  /* 0x0000000000037202 */ /* 0x000fce0000000f00 */
.L_x_64:
[----:B------:R-:W-:Y:S05]  /*0d50*/  BSYNC.RECONVERGENT B2 ;  /* 0x0000000000027941 */ /* 0x000fea0003800200 */
.L_x_63:
        /* <DEDUP_REMOVED lines=20> */
.L_x_66:
[----:B------:R-:W-:Y:S05]  /*0ea0*/  BSYNC.RECONVERGENT B2 ;  /* 0x0000000000027941 */ /* 0x000fea0003800200 */
.L_x_65:
        /* <DEDUP_REMOVED lines=20> */
.L_x_68:
[----:B------:R-:W-:Y:S05]  /*0ff0*/  BSYNC.RECONVERGENT B2 ;  /* 0x0000000000027941 */ /* 0x000fea0003800200 */
.L_x_67:
        /* <DEDUP_REMOVED lines=20> */
.L_x_70:
[----:B------:R-:W-:Y:S05]  /*1140*/  BSYNC.RECONVERGENT B2 ;  /* 0x0000000000027941 */ /* 0x000fea0003800200 */
.L_x_69:
        /* <DEDUP_REMOVED lines=20> */
.L_x_72:
[----:B------:R-:W-:Y:S05]  /*1290*/  BSYNC.RECONVERGENT B2 ;  /* 0x0000000000027941 */ /* 0x000fea0003800200 */
.L_x_71:
        /* <DEDUP_REMOVED lines=19> */
.L_x_74:
[----:B------:R-:W-:Y:S05]  /*13d0*/  BSYNC.RECONVERGENT B2 ;  /* 0x0000000000027941 */ /* 0x000fea0003800200 */
.L_x_73:
[----:B------:R0:W-:Y:S01]  /*13e0*/  STG.E desc[UR4][R8.64+0xc00], R0 ;  /* 0x000c000008007986 */ /* 0x0001e2000c101904 */
[----:B------:R-:W-:Y:S05]  /*13f0*/  @P2 EXIT ;  /* 0x000000000000294d */ /* 0x000fea0003800000 */
[----:B------:R-:W2:Y:S01]  /*1400*/  LDG.E.CONSTANT R22, desc[UR4][R22.64+0xe00] ;  /* 0x000e000416167981 */ /* 0x000ea2000c1e9900 */
[----:B------:R-:W0:Y:S01]  /*1410*/  MUFU.RCP R3, R16 ;  /* 0x0000001000037308 */ /* 0x000e220000001000 */
        /* <DEDUP_REMOVED lines=17> */
.L_x_76:
[----:B------:R-:W-:Y:S05]  /*1530*/  BSYNC.RECONVERGENT B2 ;  /* 0x0000000000027941 */ /* 0x000fea0003800200 */
.L_x_75:
[----:B------:R-:W-:Y:S01]  /*1540*/  STG.E desc[UR4][R8.64+0xe00], R0 ;  /* 0x000e000008007986 */ /* 0x000fe2000c101904 */
[----:B------:R-:W-:Y:S05]  /*1550*/  EXIT ;  /* 0x000000000000794d */ /* 0x000fea0003800000 */
.L_x_59:
        /* <DEDUP_REMOVED lines=33> */
.L_x_105:
[----:B------:R-:W2:Y:S01]  /*1770*/  S2R R4, SR_CgaCtaId ;  /* 0x0000000000047919 */ /* 0x000ea20000008800 */
[----:B------:R-:W-:Y:S01]  /*1780*/  LOP3.LUT P0, R0, R0, 0x1f, RZ, 0xc0, !PT ;  /* 0x0000001f00007812 */ /* 0x000fe2000780c0ff */
[----:B------:R-:W-:Y:S05]  /*1790*/  WARPSYNC.ALL ;  /* 0x0000000000007948 */ /* 0x000fea0003800000 */
[----:B------:R-:W-:-:S07]  /*17a0*/  MOV R5, 0x400 ;  /* 0x0000040000057802 */ /* 0x000fce0000000f00 */
[----:B------:R-:W-:-:S04]  /*17b0*/  @!P0 IADD3 R7, PT, PT, R5, 0x1040, RZ ;  /* 0x0000104005078810 */ /* 0x000fc80007ffe0ff */
[----:B--2---:R-:W-:Y:S02]  /*17c0*/  @!P0 LEA R18, R4, R7, 0x18 ;  /* 0x0000000704128211 */ /* 0x004fe400078ec0ff */
[----:B-1----:R-:W-:Y:S02]  /*17d0*/  FMNMX R7, R26, R6, !PT ;  /* 0x000000061a077209 */ /* 0x002fe40007800000 */
        /* <DEDUP_REMOVED lines=12> */
[----:B------:R-:W-:Y:S01]  /*18a0*/  @!P1 MOV R24, 0x400 ;  /* 0x0000040000189802 */ /* 0x000fe20000000f00 */
[----:B------:R-:W4:Y:S01]  /*18b0*/  @!P1 S2R R25, SR_CgaCtaId ;  /* 0x0000000000199919 */ /* 0x000f220000008800 */
[----:B-1----:R-:W-:-:S04]  /*18c0*/  @!P3 LEA R18, R18, R7, 0x18 ;  /* 0x000000071212b211 */ /* 0x002fc800078ec0ff */
[----:B------:R-:W-:Y:S02]  /*18d0*/  @!P3 LEA R7, R3, R18, 0x2 ;  /* 0x000000120307b211 */ /* 0x000fe400078e10ff */
[----:B------:R-:W-:Y:S02]  /*18e0*/  VOTE.ANY R18, PT, PT ;  /* 0x0000000000127806 */ /* 0x000fe400038e0100 */
[----:B---3--:R-:W-:Y:S01]  /*18f0*/  @!P1 LEA R23, R22, R21, 0x18 ;  /* 0x0000001516179211 */ /* 0x008fe200078ec0ff */
[----:B------:R1:W3:Y:S01]  /*1900*/  @!P3 LDS R17, [R7] ;  /* 0x000000000711b984 */ /* 0x0002e20000000800 */
[----:B------:R-:W-:Y:S02]  /*1910*/  LOP3.LUT R18, R18, 0xf, RZ, 0xc0, !PT ;  /* 0x0000000f12127812 */ /* 0x000fe400078ec0ff */
[----:B----4-:R-:W-:Y:S02]  /*1920*/  @!P1 LEA R24, R25, R24, 0x18 ;  /* 0x0000001819189211 */ /* 0x010fe400078ec0ff */
[----:B-1----:R-:W-:Y:S01]  /*1930*/  LEA R7, R4, R5, 0x18 ;  /* 0x0000000504077211 */ /* 0x002fe200078ec0ff */
[----:B---3--:R-:W1:Y:S02]  /*1940*/  SHFL.DOWN PT, R20, R17, 0x2, 0x1f ;  /* 0x08401f0011147f89 */ /* 0x008e6400000e0000 */
[----:B-1----:R-:W-:-:S05]  /*1950*/  FMNMX R19, R17, R20, !PT ;  /* 0x0000001411137209 */ /* 0x002fca0007800000 */
[----:B------:R-:W1:Y:S02]  /*1960*/  SHFL.DOWN PT, R20, R19, 0x1, 0x1f ;  /* 0x08201f0013147f89 */ /* 0x000e6400000e0000 */
[----:B-1----:R-:W-:-:S05]  /*1970*/  FMNMX R20, R19, R20, !PT ;  /* 0x0000001413147209 */ /* 0x002fca0007800000 */
[----:B------:R-:W-:Y:S01]  /*1980*/  @!P1 STS [R23+0x830], R20 ;  /* 0x0008301417009388 */ /* 0x000fe20000000800 */
[----:B------:R-:W-:Y:S06]  /*1990*/  BAR.SYNC.DEFER_BLOCKING 0x2, 0x80 ;  /* 0x0082000000007b1d */ /* 0x000fec0000010000 */
[----:B------:R-:W1:Y:S04]  /*19a0*/  @!P1 LDS R21, [R24+0x830] ;  /* 0x0008300018159984 */ /* 0x000e680000000800 */
[----:B-1----:R-:W-:Y:S01]  /*19b0*/  @!P1 STS [R24+0xc34], R21 ;  /* 0x000c341518009388 */ /* 0x002fe20000000800 */
[----:B------:R-:W-:Y:S06]  /*19c0*/  BAR.SYNC.DEFER_BLOCKING 0x2, 0x80 ;  /* 0x0082000000007b1d */ /* 0x000fec0000010000 */
[----:B------:R-:W1:Y:S02]  /*19d0*/  LDS R17, [R7+0xc34] ;  /* 0x000c340007117984 */ /* 0x000e640000000800 */
[--C-:B-1----:R-:W-:Y:S01]  /*19e0*/  FADD R18, R2, -R17.reuse ;  /* 0x8000001102127221 */ /* 0x102fe20000000000 */
        /* <DEDUP_REMOVED lines=21> */
[----:B------:R1:W2:Y:S03]  /*1b40*/  MUFU.EX2 R21, R22 ;  /* 0x0000001600157308 */ /* 0x0002a60000000800 */
[----:B------:R-:W-:-:S05]  /*1b50*/  @!P0 FMUL R18, R18, 0.5 ;  /* 0x3f00000012128820 */ /* 0x000fca0000400000 */
[----:B------:R-:W3:Y:S01]  /*1b60*/  MUFU.EX2 R19, R19 ;  /* 0x0000001300137308 */ /* 0x000ee20000000800 */
[----:B-1----:R-:W-:-:S07]  /*1b70*/  FMUL R22, R24, 1.4426950216293334961 ;  /* 0x3fb8aa3b18167820 */ /* 0x002fce0000400000 */
[----:B------:R-:W1:Y:S01]  /*1b80*/  MUFU.EX2 R20, R20 ;  /* 0x0000001400147308 */ /* 0x000e620000000800 */
[----:B--2---:R-:W-:Y:S01]  /*1b90*/  @!P4 FMUL R21, R21, R21 ;  /* 0x000000151515c220 */ /* 0x004fe20000400000 */
[----:B------:R-:W-:-:S03]  /*1ba0*/  FSETP.GEU.AND P4, PT, R23, -126, PT ;  /* 0xc2fc00001700780b */ /* 0x000fc60003f8e000 */
[----:B------:R-:W-:-:S03]  /*1bb0*/  FADD R24, RZ, R21 ;  /* 0x00000015ff187221 */ /* 0x000fc60000000000 */
[----:B------:R-:W2:Y:S01]  /*1bc0*/  MUFU.EX2 R18, R18 ;  /* 0x0000001200127308 */ /* 0x000ea20000000800 */
[----:B---3--:R-:W-:Y:S01]  /*1bd0*/  @!P5 FMUL R19, R19, R19 ;  /* 0x000000131313d220 */ /* 0x008fe20000400000 */
[----:B------:R-:W-:-:S03]  /*1be0*/  FSETP.GEU.AND P5, PT, R22, -126, PT ;  /* 0xc2fc00001600780b */ /* 0x000fc60003fae000 */
[----:B------:R-:W-:Y:S02]  /*1bf0*/  FADD R19, R24, R19 ;  /* 0x0000001318137221 */ /* 0x000fe40000000000 */
[----:B------:R-:W-:Y:S01]  /*1c00*/  @!P4 FMUL R23, R23, 0.5 ;  /* 0x3f0000001717c820 */ /* 0x000fe20000400000 */
[----:B-1----:R-:W-:Y:S01]  /*1c10*/  @!P6 FMUL R20, R20, R20 ;  /* 0x000000141414e220 */ /* 0x002fe20000400000 */
[----:B------:R-:W-:Y:S02]  /*1c20*/  @!P2 FSETP.GEU.AND P6, PT, R6, -126, PT ;  /* 0xc2fc00000600a80b */ /* 0x000fe40003fce000 */
[----:B------:R-:W1:Y:S01]  /*1c30*/  MUFU.EX2 R17, R23 ;  /* 0x0000001700117308 */ /* 0x000e620000000800 */
[----:B------:R-:W-:-:S03]  /*1c40*/  FADD R19, R19, R20 ;  /* 0x0000001413137221 */ /* 0x000fc60000000000 */
[----:B------:R-:W-:Y:S01]  /*1c50*/  @!P5 FMUL R22, R22, 0.5 ;  /* 0x3f0000001616d820 */ /* 0x000fe20000400000 */
[----:B--2---:R-:W-:Y:S01]  /*1c60*/  @!P0 FMUL R18, R18, R18 ;  /* 0x0000001212128220 */ /* 0x004fe20000400000 */
[----:B------:R-:W-:Y:S02]  /*1c70*/  PLOP3.LUT P0, PT, PT, PT, PT, 0x80, 0x8 ;  /* 0x000000000008781c */ /* 0x000fe40003f0f070 */
[----:B------:R-:W-:Y:S02]  /*1c80*/  @!P2 PLOP3.LUT P0, PT, P6, PT, PT, 0x80, 0x8 ;  /* 0x000000000008a81c */ /* 0x000fe4000370f070 */
[----:B------:R-:W2:Y:S01]  /*1c90*/  MUFU.EX2 R22, R22 ;  /* 0x0000001600167308 */ /* 0x000ea20000000800 */
        /* <DEDUP_REMOVED lines=8> */
[----:B--2---:R-:W-:-:S04]  /*1d20*/  @!P5 FMUL R22, R22, R22 ;  /* 0x000000161616d220 */ /* 0x004fc80000400000 */
[----:B------:R-:W-:-:S03]  /*1d30*/  FADD R22, R17, R22 ;  /* 0x0000001611167221 */ /* 0x000fc60000000000 */
[----:B------:R-:W2:Y:S01]  /*1d40*/  MUFU.EX2 R21, R25 ;  /* 0x0000001900157308 */ /* 0x000ea20000000800 */
[----:B-1----:R-:W-:Y:S01]  /*1d50*/  @!P0 FMUL R20, R20, R20 ;  /* 0x0000001414148220 */ /* 0x002fe20000400000 */
[----:B------:R-:W-:Y:S01]  /*1d60*/  ISETP.NE.AND P0, PT, R0, RZ, PT ;  /* 0x000000ff0000720c */ /* 0x000fe20003f05270 */
[----:B--2---:R-:W-:-:S04]  /*1d70*/  @!P6 FMUL R21, R21, R21 ;  /* 0x000000151515e220 */ /* 0x004fc80000400000 */
[----:B------:R-:W-:-:S08]  /*1d80*/  FADD R21, R22, R21 ;  /* 0x0000001516157221 */ /* 0x000fd00000000000 */
[----:B------:R-:W-:Y:S01]  /*1d90*/  @!P0 IADD3 R27, PT, PT, R5, 0x1050, RZ ;  /* 0x00001050051b8810 */ /* 0x000fe20007ffe0ff */
[----:B------:R-:W-:Y:S01]  /*1da0*/  @!P2 FADD R21, R21, R20 ;  /* 0x000000141515a221 */ /* 0x000fe20000000000 */
[----:B------:R-:W-:Y:S02]  /*1db0*/  @!P3 IADD3 R5, PT, PT, R5, 0x1050, RZ ;  /* 0x000010500505b810 */ /* 0x000fe40007ffe0ff */
[C---:B------:R-:W-:Y:S02]  /*1dc0*/  @!P0 LEA R20, R4.reuse, R27, 0x18 ;  /* 0x0000001b04148211 */ /* 0x040fe400078ec0ff */
[----:B------:R-:W1:Y:S01]  /*1dd0*/  SHFL.DOWN PT, R6, R21, 0x10, 0x1f ;  /* 0x0a001f0015067f89 */ /* 0x000e6200000e0000 */
[----:B------:R-:W-:Y:S02]  /*1de0*/  @!P3 LEA R4, R4, R5, 0x18 ;  /* 0x000000050404b211 */ /* 0x000fe400078ec0ff */
[C---:B------:R-:W-:Y:S02]  /*1df0*/  @!P0 LEA.HI R20, R3.reuse, R20, RZ, 0x1d ;  /* 0x0000001403148211 */ /* 0x040fe400078fe8ff */
[----:B------:R-:W-:-:S02]  /*1e00*/  @!P3 LEA R3, R3, R4, 0x2 ;  /* 0x000000040303b211 */ /* 0x000fc400078e10ff */
[----:B------:R-:W-:-:S04]  /*1e10*/  VOTE.ANY R4, PT, PT ;  /* 0x0000000000047806 */ /* 0x000fc800038e0100 */
[----:B------:R-:W-:Y:S01]  /*1e20*/  LOP3.LUT R5, R4, 0xf, RZ, 0xc0, !PT ;  /* 0x0000000f04057812 */ /* 0x000fe200078ec0ff */
[----:B-1----:R-:W-:-:S05]  /*1e30*/  FADD R17, R6, R21 ;  /* 0x0000001506117221 */ /* 0x002fca0000000000 */
[----:B------:R-:W1:Y:S02]  /*1e40*/  SHFL.DOWN PT, R6, R17, 0x8, 0x1f ;  /* 0x09001f0011067f89 */ /* 0x000e6400000e0000 */
[----:B-1----:R-:W-:-:S05]  /*1e50*/  FADD R19, R17, R6 ;  /* 0x0000000611137221 */ /* 0x002fca0000000000 */
[----:B------:R-:W1:Y:S02]  /*1e60*/  SHFL.DOWN PT, R6, R19, 0x4, 0x1f ;  /* 0x08801f0013067f89 */ /* 0x000e6400000e0000 */
[----:B-1----:R-:W-:-:S05]  /*1e70*/  FADD R23, R19, R6 ;  /* 0x0000000613177221 */ /* 0x002fca0000000000 */
[----:B------:R-:W1:Y:S02]  /*1e80*/  SHFL.DOWN PT, R6, R23, 0x2, 0x1f ;  /* 0x08401f0017067f89 */ /* 0x000e6400000e0000 */
[----:B-1----:R-:W-:-:S05]  /*1e90*/  FADD R25, R23, R6 ;  /* 0x0000000617197221 */ /* 0x002fca0000000000 */
[----:B------:R-:W1:Y:S02]  /*1ea0*/  SHFL.DOWN PT, R6, R25, 0x1, 0x1f ;  /* 0x08201f0019067f89 */ /* 0x000e6400000e0000 */
[----:B-1----:R-:W-:-:S05]  /*1eb0*/  FADD R19, R25, R6 ;  /* 0x0000000619137221 */ /* 0x002fca0000000000 */
[----:B------:R-:W-:Y:S01]  /*1ec0*/  @!P0 STS [R20], R19 ;  /* 0x0000001314008388 */ /* 0x000fe20000000800 */
[----:B------:R-:W-:Y:S06]  /*1ed0*/  BAR.SYNC.DEFER_BLOCKING 0x2, 0x80 ;  /* 0x0082000000007b1d */ /* 0x000fec0000010000 */
[----:B------:R-:W1:Y:S04]  /*1ee0*/  @!P3 LDS R0, [R3] ;  /* 0x000000000300b984 */ /* 0x000e680000000800 */
[----:B-1----:R-:W1:Y:S02]  /*1ef0*/  SHFL.DOWN PT, R17, R0, 0x2, 0x1f ;  /* 0x08401f0000117f89 */ /* 0x002e6400000e0000 */
[----:B-1----:R-:W-:-:S05]  /*1f00*/  FADD R4, R0, R17 ;  /* 0x0000001100047221 */ /* 0x002fca0000000000 */
[----:B------:R-:W1:Y:S02]  /*1f10*/  SHFL.DOWN PT, R17, R4, 0x1, 0x1f ;  /* 0x08201f0004117f89 */ /* 0x000e6400000e0000 */
[----:B-1----:R-:W-:-:S05]  /*1f20*/  FADD R6, R4, R17 ;  /* 0x0000001104067221 */ /* 0x002fca0000000000 */
[----:B------:R-:W-:Y:S01]  /*1f30*/  @!P1 STS [R7+0xc38], R6 ;  /* 0x000c380607009388 */ /* 0x000fe20000000800 */
[----:B------:R-:W-:Y:S06]  /*1f40*/  BAR.SYNC.DEFER_BLOCKING 0x2, 0x80 ;  /* 0x0082000000007b1d */ /* 0x000fec0000010000 */
[----:B------:R-:W1:Y:S04]  /*1f50*/  @!P1 LDS R20, [R7+0xc38] ;  /* 0x000c380007149984 */ /* 0x000e680000000800 */
[----:B-1----:R-:W-:Y:S01]  /*1f60*/  @!P1 STS [R7+0x103c], R20 ;  /* 0x00103c1407009388 */ /* 0x002fe20000000800 */
[----:B------:R-:W-:Y:S06]  /*1f70*/  BAR.SYNC.DEFER_BLOCKING 0x2, 0x80 ;  /* 0x0082000000007b1d */ /* 0x000fec0000010000 */
[----:B------:R-:W1:Y:S04]  /*1f80*/  LDS R17, [R7+0xc34] ;  /* 0x000c340007117984 */ /* 0x000e680000000800 */
[----:B------:R-:W2:Y:S01]  /*1f90*/  LDS R18, [R7+0x103c] ;  /* 0x00103c0007127984 */ /* 0x000ea20000000800 */
[----:B-1----:R-:W-:-:S04]  /*1fa0*/  FADD R2, R2, -R17 ;  /* 0x8000001102027221 */ /* 0x002fc80000000000 */
[----:B------:R-:W-:Y:S01]  /*1fb0*/  FMUL R2, R2, 1.4426950216293334961 ;  /* 0x3fb8aa3b02027820 */ /* 0x000fe20000400000 */
[----:B--2---:R-:W1:Y:S04]  /*1fc0*/  MUFU.RCP R3, R18 ;  /* 0x0000001200037308 */ /* 0x004e680000001000 */
[----:B------:R-:W-:-:S13]  /*1fd0*/  FSETP.GEU.AND P0, PT, R2, -126, PT ;  /* 0xc2fc00000200780b */ /* 0x000fda0003f0e000 */
[----:B------:R-:W-:Y:S01]  /*1fe0*/  @!P0 FMUL R2, R2, 0.5 ;  /* 0x3f00000002028820 */ /* 0x000fe20000400000 */
[----:B-1----:R-:W-:-:S03]  /*1ff0*/  FFMA R0, -R18, R3, 1 ;  /* 0x3f80000012007423 */ /* 0x002fc60000000103 */
[----:B------:R-:W1:Y:S01]  /*2000*/  MUFU.EX2 R19, R2 ;  /* 0x0000000200137308 */ /* 0x000e620000000800 */
[----:B------:R-:W-:Y:S01]  /*2010*/  FFMA R0, R3, R0, R3 ;  /* 0x0000000003007223 */ /* 0x000fe20000000003 */
[----:B-1----:R-:W-:-:S06]  /*2020*/  @!P0 FMUL R19, R19, R19 ;  /* 0x0000001313138220 */ /* 0x002fcc0000400000 */
[----:B------:R-:W1:Y:S01]  /*2030*/  FCHK P0, R19, R18 ;  /* 0x0000001213007302 */ /* 0x000e620000000000 */
[----:B------:R-:W-:-:S04]  /*2040*/  FFMA R3, R19, R0, RZ ;  /* 0x0000000013037223 */ /* 0x000fc800000000ff */
[----:B------:R-:W-:-:S04]  /*2050*/  FFMA R4, -R18, R3, R19 ;  /* 0x0000000312047223 */ /* 0x000fc80000000113 */
[----:B------:R-:W-:Y:S01]  /*2060*/  FFMA R5, R0, R4, R3 ;  /* 0x0000000400057223 */ /* 0x000fe20000000003 */
[----:B-1----:R-:W-:Y:S06]  /*2070*/  @!P0 BRA `(.L_x_79) ;  /* 0x00000000000c8947 */ /* 0x002fec0003800000 */
[----:B------:R-:W-:-:S07]  /*2080*/  MOV R2, 0x20a0 ;  /* 0x000020a000027802 */ /* 0x000fce0000000f00 */
[----:B0-----:R-:W-:Y:S05]  /*2090*/  CALL.REL.NOINC `($__internal_1_$__cuda_sm3x_div_rn_noftz_f32_slowpath) ;  /* 0x0000000c00407944 */ /* 0x001fea0003c00000 */
[----:B------:R-:W-:-:S07]  /*20a0*/  MOV R5, R0 ;  /* 0x0000000000057202 */ /* 0x000fce0000000f00 */
.L_x_79:
[----:B------:R-:W-:Y:S05]  /*20b0*/  BSYNC.RECONVERGENT B2 ;  /* 0x0000000000027941 */ /* 0x000fea0003800200 */
.L_x_78:
[----:B------:R-:W-:Y:S01]  /*20c0*/  FADD R9, R9, -R17 ;  /* 0x8000001109097221 */ /* 0x000fe20000000000 */
[----:B------:R-:W1:Y:S01]  /*20d0*/  LDC.64 R2, c[0x0][0x390] ;  /* 0x0000e400ff027b82 */ /* 0x000e620000000a00 */
[----:B------:R-:W2:Y:S01]  /*20e0*/  MUFU.RCP R7, R18 ;  /* 0x0000001200077308 */ /* 0x000ea20000001000 */
[----:B------:R-:W-:Y:S01]  /*20f0*/  BSSY.RECONVERGENT B2, `(.L_x_80) ;  /* 0x0000012000027945 */ /* 0x000fe20003800200 */
[----:B------:R-:W-:-:S05]  /*2100*/  FMUL R4, R9, 1.4426950216293334961 ;  /* 0x3fb8aa3b09047820 */ /* 0x000fca0000400000 */
[----:B------:R-:W-:Y:S01]  /*2110*/  FSETP.GEU.AND P0, PT, R4, -126, PT ;  /* 0xc2fc00000400780b */ /* 0x000fe20003f0e000 */
[----:B--2---:R-:W-:-:S12]  /*2120*/  FFMA R0, -R18, R7, 1 ;  /* 0x3f80000012007423 */ /* 0x004fd80000000107 */
[----:B------:R-:W-:Y:S01]  /*2130*/  @!P0 FMUL R4, R4, 0.5 ;  /* 0x3f00000004048820 */ /* 0x000fe20000400000 */
[----:B------:R-:W-:Y:S01]  /*2140*/  FFMA R0, R7, R0, R7 ;  /* 0x0000000007007223 */ /* 0x000fe20000000007 */
[----:B-1----:R-:W-:Y:S02]  /*2150*/  IMAD.WIDE.U32 R8, R8, 0x4, R2 ;  /* 0x0000000408087825 */ /* 0x002fe400078e0002 */
[----:B------:R-:W1:Y:S03]  /*2160*/  MUFU.EX2 R19, R4 ;  /* 0x0000000400137308 */ /* 0x000e660000000800 */
[----:B------:R2:W-:Y:S01]  /*2170*/  STG.E desc[UR4][R8.64], R5 ;  /* 0x0000000508007986 */ /* 0x0005e2000c101904 */
[----:B-1----:R-:W-:-:S04]  /*2180*/  @!P0 FMUL R19, R19, R19 ;  /* 0x0000001313138220 */ /* 0x002fc80000400000 */
[----:B------:R-:W1:Y:S01]  /*2190*/  FCHK P0, R19, R18 ;  /* 0x0000001213007302 */ /* 0x000e620000000000 */
[----:B------:R-:W-:-:S04]  /*21a0*/  FFMA R3, R0, R19, RZ ;  /* 0x0000001300037223 */ /* 0x000fc800000000ff */
[----:B------:R-:W-:-:S04]  /*21b0*/  FFMA R2, -R18, R3, R19 ;  /* 0x0000000312027223 */ /* 0x000fc80000000113 */
[----:B------:R-:W-:Y:S01]  /*21c0*/  FFMA R3, R0, R2, R3 ;  /* 0x0000000200037223 */ /* 0x000fe20000000003 */
[----:B-12---:R-:W-:Y:S06]  /*21d0*/  @!P0 BRA `(.L_x_81) ;  /* 0x00000000000c8947 */ /* 0x006fec0003800000 */
[----:B------:R-:W-:-:S07]  /*21e0*/  MOV R2, 0x2200 ;  /* 0x0000220000027802 */ /* 0x000fce0000000f00 */
[----:B0-----:R-:W-:Y:S05]  /*21f0*/  CALL.REL.NOINC `($__internal_1_$__cuda_sm3x_div_rn_noftz_f32_slowpath) ;  /* 0x0000000800e87944 */ /* 0x001fea0003c00000 */
[----:B------:R-:W-:-:S07]  /*2200*/  MOV R3, R0 ;  /* 0x0000000000037202 */ /* 0x000fce0000000f00 */
.L_x_81:
[----:B------:R-:W-:Y:S05]  /*2210*/  BSYNC.RECONVERGENT B2 ;  /* 0x0000000000027941 */ /* 0x000fea0003800200 */
.L_x_80:
[----:B------:R-:W-:Y:S01]  /*2220*/  FADD R10, R10, -R17 ;  /* 0x800000110a0a7221 */ /* 0x000fe20000000000 */
[----:B------:R-:W1:Y:S01]  /*2230*/  MUFU.RCP R5, R18 ;  /* 0x0000001200057308 */ /* 0x000e620000001000 */
[----:B------:R2:W-:Y:S01]  /*2240*/  STG.E desc[UR4][R8.64+0x200], R3 ;  /* 0x0002000308007986 */ /* 0x0005e2000c101904 */
[----:B------:R-:W-:Y:S01]  /*2250*/  BSSY.RECONVERGENT B2, `(.L_x_82) ;  /* 0x0000010000027945 */ /* 0x000fe20003800200 */
[----:B------:R-:W-:-:S05]  /*2260*/  FMUL R10, R10, 1.4426950216293334961 ;  /* 0x3fb8aa3b0a0a7820 */ /* 0x000fca0000400000 */
[----:B------:R-:W-:Y:S01]  /*2270*/  FSETP.GEU.AND P0, PT, R10, -126, PT ;  /* 0xc2fc00000a00780b */ /* 0x000fe20003f0e000 */
[----:B-1----:R-:W-:-:S12]  /*2280*/  FFMA R0, -R18, R5, 1 ;  /* 0x3f80000012007423 */ /* 0x002fd80000000105 */
[----:B------:R-:W-:Y:S01]  /*2290*/  @!P0 FMUL R10, R10, 0.5 ;  /* 0x3f0000000a0a8820 */ /* 0x000fe20000400000 */
[----:B------:R-:W-:-:S03]  /*22a0*/  FFMA R0, R5, R0, R5 ;  /* 0x0000000005007223 */ /* 0x000fc60000000005 */
[----:B------:R-:W1:Y:S02]  /*22b0*/  MUFU.EX2 R19, R10 ;  /* 0x0000000a00137308 */ /* 0x000e640000000800 */
[----:B-1----:R-:W-:-:S06]  /*22c0*/  @!P0 FMUL R19, R19, R19 ;  /* 0x0000001313138220 */ /* 0x002fcc0000400000 */
        /* <DEDUP_REMOVED lines=8> */
.L_x_83:
[----:B------:R-:W-:Y:S05]  /*2350*/  BSYNC.RECONVERGENT B2 ;  /* 0x0000000000027941 */ /* 0x000fea0003800200 */
.L_x_82:
        /* <DEDUP_REMOVED lines=19> */
.L_x_85:
[----:B------:R-:W-:Y:S05]  /*2490*/  BSYNC.RECONVERGENT B2 ;  /* 0x0000000000027941 */ /* 0x000fea0003800200 */
.L_x_84:
        /* <DEDUP_REMOVED lines=19> */
.L_x_87:
[----:B------:R-:W-:Y:S05]  /*25d0*/  BSYNC.RECONVERGENT B2 ;  /* 0x0000000000027941 */ /* 0x000fea0003800200 */
.L_x_86:
        /* <DEDUP_REMOVED lines=19> */
.L_x_89:
[----:B------:R-:W-:Y:S05]  /*2710*/  BSYNC.RECONVERGENT B2 ;  /* 0x0000000000027941 */ /* 0x000fea0003800200 */
.L_x_88:
        /* <DEDUP_REMOVED lines=18> */
.L_x_91:
[----:B------:R-:W-:Y:S05]  /*2840*/  BSYNC.RECONVERGENT B2 ;  /* 0x0000000000027941 */ /* 0x000fea0003800200 */
.L_x_90:
[----:B------:R1:W-:Y:S01]  /*2850*/  STG.E desc[UR4][R8.64+0xc00], R0 ;  /* 0x000c000008007986 */ /* 0x0003e2000c101904 */
[----:B------:R-:W-:Y:S05]  /*2860*/  @P2 EXIT ;  /* 0x000000000000294d */ /* 0x000fea0003800000 */
[----:B------:R-:W2:Y:S01]  /*2870*/  LDG.E.CONSTANT R14, desc[UR4][R14.64+0xe00] ;  /* 0x000e00040e0e7981 */ /* 0x000ea2000c1e9900 */
[----:B------:R-:W1:Y:S01]  /*2880*/  MUFU.RCP R3, R18 ;  /* 0x0000001200037308 */ /* 0x000e620000001000 */
[----:B------:R-:W-:Y:S01]  /*2890*/  BSSY.RECONVERGENT B2, `(.L_x_92) ;  /* 0x0000010000027945 */ /* 0x000fe20003800200 */
[----:B-1----:R-:W-:-:S04]  /*28a0*/  FFMA R0, -R18, R3, 1 ;  /* 0x3f80000012007423 */ /* 0x002fc80000000103 */
[----:B------:R-:W-:Y:S01]  /*28b0*/  FFMA R0, R3, R0, R3 ;  /* 0x0000000003007223 */ /* 0x000fe20000000003 */
[----:B--2---:R-:W-:-:S04]  /*28c0*/  FADD R17, R14, -R17 ;  /* 0x800000110e117221 */ /* 0x004fc80000000000 */
[----:B------:R-:W-:-:S05]  /*28d0*/  FMUL R17, R17, 1.4426950216293334961 ;  /* 0x3fb8aa3b11117820 */ /* 0x000fca0000400000 */
[----:B------:R-:W-:-:S13]  /*28e0*/  FSETP.GEU.AND P0, PT, R17, -126, PT ;  /* 0xc2fc00001100780b */ /* 0x000fda0003f0e000 */
[----:B------:R-:W-:-:S04]  /*28f0*/  @!P0 FMUL R17, R17, 0.5 ;  /* 0x3f00000011118820 */ /* 0x000fc80000400000 */
[----:B------:R-:W1:Y:S02]  /*2900*/  MUFU.EX2 R19, R17 ;  /* 0x0000001100137308 */ /* 0x000e640000000800 */
        /* <DEDUP_REMOVED lines=8> */
.L_x_93:
[----:B------:R-:W-:Y:S05]  /*2990*/  BSYNC.RECONVERGENT B2 ;  /* 0x0000000000027941 */ /* 0x000fea0003800200 */
.L_x_92:
[----:B------:R-:W-:Y:S01]  /*29a0*/  STG.E desc[UR4][R8.64+0xe00], R0 ;  /* 0x000e000008007986 */ /* 0x000fe2000c101904 */
[----:B------:R-:W-:Y:S05]  /*29b0*/  EXIT ;  /* 0x000000000000794d */ /* 0x000fea0003800000 */
.L_x_60:
[----:B------:R-:W-:Y:S01]  /*29c0*/  HFMA2 R5, -RZ, RZ, 0, 9.5367431640625e-07 ;  /* 0x00000010ff057431 */ /* 0x000fe200000001ff */
[----:B------:R-:W-:Y:S02]  /*29d0*/  MOV R28, R3 ;  /* 0x00000003001c7202 */ /* 0x000fe40000000f00 */
[----:B------:R-:W-:-:S07]  /*29e0*/  MOV R4, 0x1f ;  /* 0x0000001f00047802 */ /* 0x000fce0000000f00 */
[----:B------:R-:W-:Y:S05]  /*29f0*/  WARPSYNC.COLLECTIVE R7, `(.L_x_94) ;  /* 0x0000000007087348 */ /* 0x000fea0003c00000 */
[----:B------:R0:W1:Y:S02]  /*2a00*/  SHFL.DOWN P0, R6, R28, R5, R4 ;  /* 0x080000051c067389 */ /* 0x0000640000000004 */
[----:B01----:R-:W-:Y:S05]  /*2a10*/  ENDCOLLECTIVE ;  /* 0x000000000000791b */ /* 0x003fea0003800000 */
.L_x_94:
[----:B------:R-:W-:Y:S01]  /*2a20*/  HFMA2 R5, -RZ, RZ, 0, 4.76837158203125e-07 ;  /* 0x00000008ff057431 */ /* 0x000fe200000001ff */
[----:B------:R-:W-:-:S04]  /*2a30*/  FMNMX R16, R6, R3, !PT ;  /* 0x0000000306107209 */ /* 0x000fc80007800000 */
[----:B------:R-:W-:-:S07]  /*2a40*/  MOV R28, R16 ;  /* 0x00000010001c7202 */ /* 0x000fce0000000f00 */
[----:B------:R-:W-:Y:S05]  /*2a50*/  WARPSYNC.COLLECTIVE R7, `(.L_x_95) ;  /* 0x0000000007087348 */ /* 0x000fea0003c00000 */
[----:B------:R0:W1:Y:S02]  /*2a60*/  SHFL.DOWN P0, R6, R28, R5, R4 ;  /* 0x080000051c067389 */ /* 0x0000640000000004 */
[----:B01----:R-:W-:Y:S05]  /*2a70*/  ENDCOLLECTIVE ;  /* 0x000000000000791b */ /* 0x003fea0003800000 */
.L_x_95:
[----:B------:R-:W-:Y:S01]  /*2a80*/  HFMA2 R5, -RZ, RZ, 0, 2.384185791015625e-07 ;  /* 0x00000004ff057431 */ /* 0x000fe200000001ff */
[----:B------:R-:W-:-:S04]  /*2a90*/  FMNMX R18, R16, R6, !PT ;  /* 0x0000000610127209 */ /* 0x000fc80007800000 */
[----:B------:R-:W-:-:S07]  /*2aa0*/  MOV R28, R18 ;  /* 0x00000012001c7202 */ /* 0x000fce0000000f00 */
[----:B------:R-:W-:Y:S05]  /*2ab0*/  WARPSYNC.COLLECTIVE R7, `(.L_x_96) ;  /* 0x0000000007087348 */ /* 0x000fea0003c00000 */
[----:B------:R0:W1:Y:S02]  /*2ac0*/  SHFL.DOWN P0, R6, R28, R5, R4 ;  /* 0x080000051c067389 */ /* 0x0000640000000004 */
[----:B01----:R-:W-:Y:S05]  /*2ad0*/  ENDCOLLECTIVE ;  /* 0x000000000000791b */ /* 0x003fea0003800000 */
.L_x_96:
[----:B------:R-:W-:Y:S01]  /*2ae0*/  HFMA2 R5, -RZ, RZ, 0, 1.1920928955078125e-07 ;  /* 0x00000002ff057431 */ /* 0x000fe200000001ff */
[----:B------:R-:W-:-:S04]  /*2af0*/  FMNMX R20, R18, R6, !PT ;  /* 0x0000000612147209 */ /* 0x000fc80007800000 */
[----:B------:R-:W-:-:S07]  /*2b00*/  MOV R28, R20 ;  /* 0x00000014001c7202 */ /* 0x000fce0000000f00 */
[----:B------:R-:W-:Y:S05]  /*2b10*/  WARPSYNC.COLLECTIVE R7, `(.L_x_97) ;  /* 0x0000000007087348 */ /* 0x000fea0003c00000 */
[----:B------:R0:W1:Y:S02]  /*2b20*/  SHFL.DOWN P0, R6, R28, R5, R4 ;  /* 0x080000051c067389 */ /* 0x0000640000000004 */
[----:B01----:R-:W-:Y:S05]  /*2b30*/  ENDCOLLECTIVE ;  /* 0x000000000000791b */ /* 0x003fea0003800000 */
.L_x_97:
[----:B------:R-:W-:Y:S01]  /*2b40*/  HFMA2 R5, -RZ, RZ, 0, 5.9604644775390625e-08 ;  /* 0x00000001ff057431 */ /* 0x000fe200000001ff */
[----:B------:R-:W-:-:S04]  /*2b50*/  FMNMX R24, R20, R6, !PT ;  /* 0x0000000614187209 */ /* 0x000fc80007800000 */
[----:B------:R-:W-:-:S07]  /*2b60*/  MOV R28, R24 ;  /* 0x00000018001c7202 */ /* 0x000fce0000000f00 */
[----:B------:R-:W-:Y:S05]  /*2b70*/  WARPSYNC.COLLECTIVE R7, `(.L_x_98) ;  /* 0x0000000007087348 */ /* 0x000fea0003c00000 */
[----:B------:R0:W1:Y:S02]  /*2b80*/  SHFL.DOWN P0, R6, R28, R5, R4 ;  /* 0x080000051c067389 */ /* 0x0000640000000004 */
[----:B01----:R-:W-:Y:S05]  /*2b90*/  ENDCOLLECTIVE ;  /* 0x000000000000791b */ /* 0x003fea0003800000 */
.L_x_98:
[----:B------:R-:W-:Y:S05]  /*2ba0*/  BRA `(.L_x_99) ;  /* 0xffffffd400b87947 */ /* 0x000fea000383ffff */
.L_x_77:
[----:B------:R-:W-:Y:S01]  /*2bb0*/  HFMA2 R5, -RZ, RZ, 0, 9.5367431640625e-07 ;  /* 0x00000010ff057431 */ /* 0x000fe200000001ff */
[----:B------:R-:W-:Y:S02]  /*2bc0*/  MOV R28, R18 ;  /* 0x00000012001c7202 */ /* 0x000fe40000000f00 */
[----:B------:R-:W-:-:S07]  /*2bd0*/  MOV R4, 0x1f ;  /* 0x0000001f00047802 */ /* 0x000fce0000000f00 */
[----:B------:R-:W-:Y:S05]  /*2be0*/  WARPSYNC.COLLECTIVE R7, `(.L_x_100) ;  /* 0x0000000007087348 */ /* 0x000fea0003c00000 */
[----:B------:R0:W1:Y:S02]  /*2bf0*/  SHFL.DOWN P0, R6, R28, R5, R4 ;  /* 0x080000051c067389 */ /* 0x0000640000000004 */
[----:B01----:R-:W-:Y:S05]  /*2c00*/  ENDCOLLECTIVE ;  /* 0x000000000000791b */ /* 0x003fea0003800000 */
.L_x_100:
[----:B------:R-:W-:Y:S01]  /*2c10*/  HFMA2 R5, -RZ, RZ, 0, 4.76837158203125e-07 ;  /* 0x00000008ff057431 */ /* 0x000fe200000001ff */
[----:B------:R-:W-:-:S04]  /*2c20*/  FMNMX R20, R6, R18, !PT ;  /* 0x0000001206147209 */ /* 0x000fc80007800000 */
[----:B------:R-:W-:-:S07]  /*2c30*/  MOV R28, R20 ;  /* 0x00000014001c7202 */ /* 0x000fce0000000f00 */
[----:B------:R-:W-:Y:S05]  /*2c40*/  WARPSYNC.COLLECTIVE R7, `(.L_x_101) ;  /* 0x0000000007087348 */ /* 0x000fea0003c00000 */
[----:B------:R0:W1:Y:S02]  /*2c50*/  SHFL.DOWN P0, R6, R28, R5, R4 ;  /* 0x080000051c067389 */ /* 0x0000640000000004 */
[----:B01----:R-:W-:Y:S05]  /*2c60*/  ENDCOLLECTIVE ;  /* 0x000000000000791b */ /* 0x003fea0003800000 */
.L_x_101:
[----:B------:R-:W-:Y:S01]  /*2c70*/  HFMA2 R5, -RZ, RZ, 0, 2.384185791015625e-07 ;  /* 0x00000004ff057431 */ /* 0x000fe200000001ff */
[----:B------:R-:W-:-:S04]  /*2c80*/  FMNMX R22, R20, R6, !PT ;  /* 0x0000000614167209 */ /* 0x000fc80007800000 */
[----:B------:R-:W-:-:S07]  /*2c90*/  MOV R28, R22 ;  /* 0x00000016001c7202 */ /* 0x000fce0000000f00 */
[----:B------:R-:W-:Y:S05]  /*2ca0*/  WARPSYNC.COLLECTIVE R7, `(.L_x_102) ;  /* 0x0000000007087348 */ /* 0x000fea0003c00000 */
[----:B------:R0:W1:Y:S02]  /*2cb0*/  SHFL.DOWN P0, R6, R28, R5, R4 ;  /* 0x080000051c067389 */ /* 0x0000640000000004 */
[----:B01----:R-:W-:Y:S05]  /*2cc0*/  ENDCOLLECTIVE ;  /* 0x000000000000791b */ /* 0x003fea0003800000 */
.L_x_102:
[----:B------:R-:W-:Y:S01]  /*2cd0*/  HFMA2 R5, -RZ, RZ, 0, 1.1920928955078125e-07 ;  /* 0x00000002ff057431 */ /* 0x000fe200000001ff */
[----:B------:R-:W-:-:S04]  /*2ce0*/  FMNMX R24, R22, R6, !PT ;  /* 0x0000000616187209 */ /* 0x000fc80007800000 */
[----:B------:R-:W-:-:S07]  /*2cf0*/  MOV R28, R24 ;  /* 0x00000018001c7202 */ /* 0x000fce0000000f00 */
[----:B------:R-:W-:Y:S05]  /*2d00*/  WARPSYNC.COLLECTIVE R7, `(.L_x_103) ;  /* 0x0000000007087348 */ /* 0x000fea0003c00000 */
[----:B------:R0:W1:Y:S02]  /*2d10*/  SHFL.DOWN P0, R6, R28, R5, R4 ;  /* 0x080000051c067389 */ /* 0x0000640000000004 */
[----:B01----:R-:W-:Y:S05]  /*2d20*/  ENDCOLLECTIVE ;  /* 0x000000000000791b */ /* 0x003fea0003800000 */
.L_x_103:
[----:B------:R-:W-:Y:S01]  /*2d30*/  HFMA2 R5, -RZ, RZ, 0, 5.9604644775390625e-08 ;  /* 0x00000001ff057431 */ /* 0x000fe200000001ff */
[----:B------:R-:W-:-:S04]  /*2d40*/  FMNMX R26, R24, R6, !PT ;  /* 0x00000006181a7209 */ /* 0x000fc80007800000 */
[----:B------:R-:W-:-:S07]  /*2d50*/  MOV R28, R26 ;  /* 0x0000001a001c7202 */ /* 0x000fce0000000f00 */
[----:B------:R-:W-:Y:S05]  /*2d60*/  WARPSYNC.COLLECTIVE R7, `(.L_x_104) ;  /* 0x0000000007087348 */ /* 0x000fea0003c00000 */
[----:B------:R0:W1:Y:S02]  /*2d70*/  SHFL.DOWN P0, R6, R28, R5, R4 ;  /* 0x080000051c067389 */ /* 0x0000640000000004 */
[----:B01----:R-:W-:Y:S05]  /*2d80*/  ENDCOLLECTIVE ;  /* 0x000000000000791b */ /* 0x003fea0003800000 */
.L_x_104:
[----:B------:R-:W-:Y:S05]  /*2d90*/  BRA `(.L_x_105) ;  /* 0xffffffe800747947 */ /* 0x000fea000383ffff */
        .weak           $__internal_1_$__cuda_sm3x_div_rn_noftz_f32_slowpath
        .type           $__internal_1_$__cuda_sm3x_div_rn_noftz_f32_slowpath,@function
        .size           $__internal_1_$__cuda_sm3x_div_rn_noftz_f32_slowpath,(.L_x_211 - $__internal_1_$__cuda_sm3x_div_rn_noftz_f32_slowpath)
$__internal_1_$__cuda_sm3x_div_rn_noftz_f32_slowpath:
[----:B------:R-:W-:Y:S01]  /*2da0*/  SHF.R.U32.HI R5, RZ, 0x17, R18 ;  /* 0x00000017ff057819 */ /* 0x000fe20000011612 */
[----:B------:R-:W-:Y:S01]  /*2db0*/  BSSY.RECONVERGENT B0, `(.L_x_106) ;  /* 0x0000065000007945 */ /* 0x000fe20003800200 */
[----:B------:R-:W-:Y:S02]  /*2dc0*/  SHF.R.U32.HI R6, RZ, 0x17, R19 ;  /* 0x00000017ff067819 */ /* 0x000fe40000011613 */
[----:B------:R-:W-:Y:S02]  /*2dd0*/  LOP3.LUT R5, R5, 0xff, RZ, 0xc0, !PT ;  /* 0x000000ff05057812 */ /* 0x000fe400078ec0ff */
[----:B------:R-:W-:Y:S02]  /*2de0*/  LOP3.LUT R6, R6, 0xff, RZ, 0xc0, !PT ;  /* 0x000000ff06067812 */ /* 0x000fe400078ec0ff */
[----:B------:R-:W-:Y:S02]  /*2df0*/  IADD3 R0, PT, PT, R5, -0x1, RZ ;  /* 0xffffffff05007810 */ /* 0x000fe40007ffe0ff */
[----:B------:R-:W-:-:S02]  /*2e00*/  IADD3 R3, PT, PT, R6, -0x1, RZ ;  /* 0xffffffff06037810 */ /* 0x000fc40007ffe0ff */
[----:B------:R-:W-:Y:S02]  /*2e10*/  ISETP.GT.U32.AND P0, PT, R0, 0xfd, PT ;  /* 0x000000fd0000780c */ /* 0x000fe40003f04070 */
[----:B------:R-:W-:Y:S02]  /*2e20*/  MOV R0, R18 ;  /* 0x0000001200007202 */ /* 0x000fe40000000f00 */
        /* <DEDUP_REMOVED lines=19> */
[----:B------:R-:W-:-:S04]  /*2f60*/  IADD3 R3, PT, PT, R6, -0x1, RZ ;  /* 0xffffffff06037810 */ /* 0x000fc80007ffe0ff */
[----:B------:R-:W-:Y:S02]  /*2f70*/  ISETP.GE.AND P0, PT, R3, RZ, PT ;  /* 0x000000ff0300720c */ /* 0x000fe40003f06270 */
[----:B------:R-:W-:-:S04]  /*2f80*/  IADD3 R3, PT, PT, R5, -0x1, RZ ;  /* 0xffffffff05037810 */ /* 0x000fc80007ffe0ff */
[----:B------:R-:W-:-:S07]  /*2f90*/  ISETP.GE.AND P1, PT, R3, RZ, PT ;  /* 0x000000ff0300720c */ /* 0x000fce0003f26270 */
[----:B------:R-:W-:Y:S01]  /*2fa0*/  @P0 MOV R4, RZ ;  /* 0x000000ff00040202 */ /* 0x000fe20000000f00 */
[----:B------:R-:W-:Y:S01]  /*2fb0*/  @!P0 FFMA R19, R19, 1.84467440737095516160e+19, RZ ;  /* 0x5f80000013138823 */ /* 0x000fe200000000ff */
[----:B------:R-:W-:-:S04]  /*2fc0*/  @!P0 MOV R4, 0xffffffc0 ;  /* 0xffffffc000048802 */ /* 0x000fc80000000f00 */
[----:B------:R-:W-:Y:S01]  /*2fd0*/  @!P1 FFMA R0, R18, 1.84467440737095516160e+19, RZ ;  /* 0x5f80000012009823 */ /* 0x000fe200000000ff */
[----:B------:R-:W-:-:S07]  /*2fe0*/  @!P1 IADD3 R4, PT, PT, R4, 0x40, RZ ;  /* 0x0000004004049810 */ /* 0x000fce0007ffe0ff */
.L_x_107:
[----:B------:R-:W-:Y:S01]  /*2ff0*/  LEA R21, R5, 0xc0800000, 0x17 ;  /* 0xc080000005157811 */ /* 0x000fe200078eb8ff */
[----:B------:R-:W-:Y:S01]  /*3000*/  BSSY.RECONVERGENT B1, `(.L_x_112) ;  /* 0x0000036000017945 */ /* 0x000fe20003800200 */
[----:B------:R-:W-:Y:S02]  /*3010*/  IADD3 R6, PT, PT, R6, -0x7f, RZ ;  /* 0xffffff8106067810 */ /* 0x000fe40007ffe0ff */
[----:B------:R-:W-:Y:S02]  /*3020*/  IADD3 R21, PT, PT, -R21, R0, RZ ;  /* 0x0000000015157210 */ /* 0x000fe40007ffe1ff */
[C---:B------:R-:W-:Y:S01]  /*3030*/  IADD3 R5, PT, PT, R6.reuse, 0x7f, -R5 ;  /* 0x0000007f06057810 */ /* 0x040fe20007ffe805 */
[----:B------:R-:W-:Y:S01]  /*3040*/  IMAD R0, R6, -0x800000, R19 ;  /* 0xff80000006007824 */ /* 0x000fe200078e0213 */
[----:B------:R-:W0:Y:S01]  /*3050*/  MUFU.RCP R20, R21 ;  /* 0x0000001500147308 */ /* 0x000e220000001000 */
[----:B------:R-:W-:Y:S01]  /*3060*/  FADD.FTZ R7, -R21, -RZ ;  /* 0x800000ff15077221 */ /* 0x000fe20000010100 */
[----:B------:R-:W-:-:S03]  /*3070*/  IADD3 R5, PT, PT, R5, R4, RZ ;  /* 0x0000000405057210 */ /* 0x000fc60007ffe0ff */
[----:B0-----:R-:W-:-:S04]  /*3080*/  FFMA R3, R20, R7, 1 ;  /* 0x3f80000014037423 */ /* 0x001fc80000000007 */
        /* <DEDUP_REMOVED lines=41> */
.L_x_114:
[----:B------:R-:W-:-:S04]  /*3320*/  LOP3.LUT R0, R0, 0x80000000, RZ, 0xc0, !PT ;  /* 0x8000000000007812 */ /* 0x000fc800078ec0ff */
[----:B------:R-:W-:Y:S01]  /*3330*/  LOP3.LUT R0, R0, 0x7f800000, RZ, 0xfc, !PT ;  /* 0x7f80000000007812 */ /* 0x000fe200078efcff */
[----:B------:R-:W-:Y:S06]  /*3340*/  BRA `(.L_x_115) ;  /* 0x0000000000047947 */ /* 0x000fec0003800000 */
.L_x_113:
[----:B------:R-:W-:-:S07]  /*3350*/  LEA R0, R5, R0, 0x17 ;  /* 0x0000000005007211 */ /* 0x000fce00078eb8ff */
.L_x_115:
[----:B------:R-:W-:Y:S05]  /*3360*/  BSYNC.RECONVERGENT B1 ;  /* 0x0000000000017941 */ /* 0x000fea0003800200 */
.L_x_112:
[----:B------:R-:W-:Y:S05]  /*3370*/  BRA `(.L_x_116) ;  /* 0x0000000000207947 */ /* 0x000fea0003800000 */
.L_x_111:
[----:B------:R-:W-:-:S04]  /*3380*/  LOP3.LUT R0, R0, 0x80000000, R19, 0x48, !PT ;  /* 0x8000000000007812 */ /* 0x000fc800078e4813 */
[----:B------:R-:W-:Y:S01]  /*3390*/  LOP3.LUT R0, R0, 0x7f800000, RZ, 0xfc, !PT ;  /* 0x7f80000000007812 */ /* 0x000fe200078efcff */
[----:B------:R-:W-:Y:S06]  /*33a0*/  BRA `(.L_x_116) ;  /* 0x0000000000147947 */ /* 0x000fec0003800000 */
.L_x_110:
[----:B------:R-:W-:Y:S01]  /*33b0*/  LOP3.LUT R0, R0, 0x80000000, R19, 0x48, !PT ;  /* 0x8000000000007812 */ /* 0x000fe200078e4813 */
[----:B------:R-:W-:Y:S06]  /*33c0*/  BRA `(.L_x_116) ;  /* 0x00000000000c7947 */ /* 0x000fec0003800000 */
.L_x_109:
[----:B------:R-:W0:Y:S01]  /*33d0*/  MUFU.RSQ R0, -QNAN ;  /* 0xffc0000000007908 */ /* 0x000e220000001400 */
[----:B------:R-:W-:Y:S05]  /*33e0*/  BRA `(.L_x_116) ;  /* 0x0000000000047947 */ /* 0x000fea0003800000 */
.L_x_108:
[----:B------:R-:W-:-:S07]  /*33f0*/  FADD.FTZ R0, R19, R18 ;  /* 0x0000001213007221 */ /* 0x000fce0000010000 */
.L_x_116:
[----:B------:R-:W-:Y:S05]  /*3400*/  BSYNC.RECONVERGENT B0 ;  /* 0x0000000000007941 */ /* 0x000fea0003800200 */
.L_x_106:
[----:B------:R-:W-:-:S04]  /*3410*/  HFMA2 R3, -RZ, RZ, 0, 0 ;  /* 0x00000000ff037431 */ /* 0x000fc800000001ff */
[----:B0-----:R-:W-:Y:S05]  /*3420*/  RET.REL.NODEC R2 `(_Z69softmax_shared_1036_softmax_shared_1036_copy_fused_kernel_hfuse_idx_0PfS_S_S_) ;  /* 0xffffffc802f47950 */ /* 0x001fea0003c3ffff */
.L_x_117:
        /* <DEDUP_REMOVED lines=13> */
.L_x_211:


//--------------------- .text._Z69softmax_shared_1036_softmax_shared_1036_copy_fused_kernel_vfuse_idx_0PfS_S_S_ --------------------------
	.section	.text._Z69softmax_shared_1036_softmax_shared_1036_copy_fused_kernel_vfuse_idx_0PfS_S_S_,"ax",@progbits
	.align	128
        .global         _Z69softmax_shared_1036_softmax_shared_1036_copy_fused_kernel_vfuse_idx_0PfS_S_S_
        .type           _Z69softmax_shared_1036_softmax_shared_1036_copy_fused_kernel_vfuse_idx_0PfS_S_S_,@function
        .size           _Z69softmax_shared_1036_softmax_shared_1036_copy_fused_kernel_vfuse_idx_0PfS_S_S_,(.L_x_212 - _Z69softmax_shared_1036_softmax_shared_1036_copy_fused_kernel_vfuse_idx_0PfS_S_S_)
        .other          _Z69softmax_shared_1036_softmax_shared_1036_copy_fused_kernel_vfuse_idx_0PfS_S_S_,@"STO_CUDA_ENTRY STV_DEFAULT"
_Z69softmax_shared_1036_softmax_shared_1036_copy_fused_kernel_vfuse_idx_0PfS_S_S_:
.text._Z69softmax_shared_1036_softmax_shared_1036_copy_fused_kernel_vfuse_idx_0PfS_S_S_:
[----:B------:R-:W-:Y:S01]  /*0000*/  LDC R1, c[0x0][0x37c] ;  /* 0x0000df00ff017b82 */ /* 0x000fe20000000800 */
[----:B------:R-:W0:Y:S01]  /*0010*/  S2R R3, SR_TID.Y ;  /* 0x0000000000037919 */ /* 0x000e220000002200 */
[----:B------:R-:W1:Y:S01]  /*0020*/  LDCU UR4, c[0x0][0x360] ;  /* 0x00006c00ff0477ac */ /* 0x000e620008000800 */
[----:B------:R-:W0:Y:S01]  /*0030*/  S2R R2, SR_TID.Z ;  /* 0x0000000000027919 */ /* 0x000e220000002300 */
[----:B------:R-:W0:Y:S01]  /*0040*/  LDCU UR5, c[0x0][0x364] ;  /* 0x00006c80ff0577ac */ /* 0x000e220008000800 */
[----:B------:R-:W1:Y:S01]  /*0050*/  S2R R0, SR_TID.X ;  /* 0x0000000000007919 */ /* 0x000e620000002100 */
[----:B0-----:R-:W-:-:S04]  /*0060*/  IMAD R3, R2, UR5, R3 ;  /* 0x0000000502037c24 */ /* 0x001fc8000f8e0203 */
[----:B-1----:R-:W-:-:S05]  /*0070*/  IMAD R3, R3, UR4, R0 ;  /* 0x0000000403037c24 */ /* 0x002fca000f8e0200 */
[----:B------:R-:W-:-:S13]  /*0080*/  ISETP.GT.U32.AND P0, PT, R3, 0x7f, PT ;  /* 0x0000007f0300780c */ /* 0x000fda0003f04070 */
[----:B------:R-:W-:Y:S05]  /*0090*/  @P0 EXIT ;  /* 0x000000000000094d */ /* 0x000fea0003800000 */
[----:B------:R-:W0:Y:S01]  /*00a0*/  S2R R4, SR_CTAID.X ;  /* 0x0000000000047919 */ /* 0x000e220000002500 */
[----:B------:R-:W1:Y:S01]  /*00b0*/  LDC.64 R16, c[0x0][0x388] ;  /* 0x0000e200ff107b82 */ /* 0x000e620000000a00 */
[----:B------:R-:W2:Y:S01]  /*00c0*/  LDCU.64 UR4, c[0x0][0x358] ;  /* 0x00006b00ff0477ac */ /* 0x000ea20008000a00 */
[----:B------:R-:W-:Y:S01]  /*00d0*/  ISETP.GT.U32.AND P2, PT, R3, 0x67, PT ;  /* 0x000000670300780c */ /* 0x000fe20003f44070 */
[----:B0-----:R-:W-:-:S04]  /*00e0*/  IMAD R4, R4, 0x3e8, R3 ;  /* 0x000003e804047824 */ /* 0x001fc800078e0203 */
[----:B-1----:R-:W-:-:S05]  /*00f0*/  IMAD.WIDE.U32 R16, R4, 0x4, R16 ;  /* 0x0000000404107825 */ /* 0x002fca00078e0010 */
[----:B--2---:R-:W2:Y:S04]  /*0100*/  LDG.E.CONSTANT R0, desc[UR4][R16.64] ;  /* 0x0000000410007981 */ /* 0x004ea8000c1e9900 */
[----:B------:R-:W2:Y:S04]  /*0110*/  LDG.E.CONSTANT R15, desc[UR4][R16.64+0x200] ;  /* 0x00020004100f7981 */ /* 0x000ea8000c1e9900 */
[----:B------:R-:W3:Y:S04]  /*0120*/  LDG.E.CONSTANT R5, desc[UR4][R16.64+0x400] ;  /* 0x0004000410057981 */ /* 0x000ee8000c1e9900 */
[----:B------:R-:W3:Y:S04]  /*0130*/  LDG.E.CONSTANT R6, desc[UR4][R16.64+0x600] ;  /* 0x0006000410067981 */ /* 0x000ee8000c1e9900 */
[----:B------:R-:W4:Y:S04]  /*0140*/  LDG.E.CONSTANT R7, desc[UR4][R16.64+0x800] ;  /* 0x0008000410077981 */ /* 0x000f28000c1e9900 */
[----:B------:R-:W4:Y:S04]  /*0150*/  LDG.E.CONSTANT R8, desc[UR4][R16.64+0xa00] ;  /* 0x000a000410087981 */ /* 0x000f28000c1e9900 */
[----:B------:R-:W5:Y:S04]  /*0160*/  LDG.E.CONSTANT R9, desc[UR4][R16.64+0xc00] ;  /* 0x000c000410097981 */ /* 0x000f68000c1e9900 */
[----:B------:R-:W5:Y:S01]  /*0170*/  @!P2 LDG.E.CONSTANT R13, desc[UR4][R16.64+0xe00] ;  /* 0x000e0004100da981 */ /* 0x000f62000c1e9900 */
[----:B------:R-:W-:Y:S01]  /*0180*/  VOTE.ANY R21, PT, PT ;  /* 0x0000000000157806 */ /* 0x000fe200038e0100 */
[----:B------:R-:W0:Y:S01]  /*0190*/  S2R R12, SR_CgaCtaId ;  /* 0x00000000000c7919 */ /* 0x000e220000008800 */
[----:B------:R-:W-:-:S02]  /*01a0*/  ISETP.GT.U32.AND P3, PT, R3, 0x3, PT ;  /* 0x000000030300780c */ /* 0x000fc40003f64070 */
[----:B--2---:R-:W-:-:S04]  /*01b0*/  FMNMX3 R10, R0, -3.40282306073709652508e+38, R15, !PT ;  /* 0xff7ffffd000a7876 */ /* 0x004fc8000780000f */
[----:B---3--:R-:W-:-:S04]  /*01c0*/  FMNMX3 R10, R10, R5, R6, !PT ;  /* 0x000000050a0a7276 */ /* 0x008fc80007800006 */
[----:B----4-:R-:W-:-:S04]  /*01d0*/  FMNMX3 R10, R10, R7, R8, !PT ;  /* 0x000000070a0a7276 */ /* 0x010fc80007800008 */
[----:B-----5:R-:W-:-:S04]  /*01e0*/  FMNMX R10, R10, R9, !PT ;  /* 0x000000090a0a7209 */ /* 0x020fc80007800000 */
[----:B------:R-:W-:-:S05]  /*01f0*/  @!P2 FMNMX R10, R10, R13, !PT ;  /* 0x0000000d0a0aa209 */ /* 0x000fca0007800000 */
[----:B------:R-:W1:Y:S02]  /*0200*/  SHFL.DOWN PT, R13, R10, 0x10, 0x1f ;  /* 0x0a001f000a0d7f89 */ /* 0x000e6400000e0000 */
[----:B-1----:R-:W-:-:S05]  /*0210*/  FMNMX R14, R13, R10, !PT ;  /* 0x0000000a0d0e7209 */ /* 0x002fca0007800000 */
[----:B------:R-:W1:Y:S02]  /*0220*/  SHFL.DOWN PT, R13, R14, 0x8, 0x1f ;  /* 0x09001f000e0d7f89 */ /* 0x000e6400000e0000 */
[----:B-1----:R-:W-:Y:S02]  /*0230*/  FMNMX R18, R14, R13, !PT ;  /* 0x0000000d0e127209 */ /* 0x002fe40007800000 */
[----:B------:R-:W-:Y:S01]  /*0240*/  LOP3.LUT P0, R10, R3, 0x1f, RZ, 0xc0, !PT ;  /* 0x0000001f030a7812 */ /* 0x000fe2000780c0ff */
[----:B------:R-:W2:Y:S04]  /*0250*/  @!P2 LDG.E.CONSTANT R13, desc[UR4][R16.64+0xe00] ;  /* 0x000e0004100da981 */ /* 0x000ea8000c1e9900 */
[----:B------:R-:W1:Y:S02]  /*0260*/  SHFL.DOWN PT, R19, R18, 0x4, 0x1f ;  /* 0x08801f0012137f89 */ /* 0x000e6400000e0000 */
[----:B-1----:R-:W-:-:S05]  /*0270*/  FMNMX R20, R18, R19, !PT ;  /* 0x0000001312147209 */ /* 0x002fca0007800000 */
[----:B------:R-:W1:Y:S02]  /*0280*/  SHFL.DOWN PT, R19, R20, 0x2, 0x1f ;  /* 0x08401f0014137f89 */ /* 0x000e6400000e0000 */
[----:B-1----:R-:W-:-:S05]  /*0290*/  FMNMX R22, R20, R19, !PT ;  /* 0x0000001314167209 */ /* 0x002fca0007800000 */
[----:B------:R-:W1:Y:S01]  /*02a0*/  SHFL.DOWN PT, R23, R22, 0x1, 0x1f ;  /* 0x08201f0016177f89 */ /* 0x000e6200000e0000 */
[----:B------:R-:W-:-:S04]  /*02b0*/  MOV R19, 0x400 ;  /* 0x0000040000137802 */ /* 0x000fc80000000f00 */
[----:B------:R-:W-:-:S04]  /*02c0*/  @!P0 IADD3 R25, PT, PT, R19, 0x810, RZ ;  /* 0x0000081013198810 */ /* 0x000fc80007ffe0ff */
[----:B0-----:R-:W-:-:S04]  /*02d0*/  @!P0 LEA R14, R12, R25, 0x18 ;  /* 0x000000190c0e8211 */ /* 0x001fc800078ec0ff */
[----:B------:R-:W-:Y:S02]  /*02e0*/  @!P0 LEA.HI R18, R3, R14, RZ, 0x1d ;  /* 0x0000000e03128211 */ /* 0x000fe400078fe8ff */
[----:B-1----:R-:W-:-:S05]  /*02f0*/  FMNMX R25, R22, R23, !PT ;  /* 0x0000001716197209 */ /* 0x002fca0007800000 */
[----:B------:R-:W-:Y:S01]  /*0300*/  @!P0 STS [R18], R25 ;  /* 0x0000001912008388 */ /* 0x000fe20000000800 */
[----:B------:R-:W-:-:S04]  /*0310*/  @!P3 IADD3 R27, PT, PT, R19, 0x810, RZ ;  /* 0x00000810131bb810 */ /* 0x000fc80007ffe0ff */
[----:B------:R-:W-:-:S04]  /*0320*/  @!P3 LEA R24, R12, R27, 0x18 ;  /* 0x0000001b0c18b211 */ /* 0x000fc800078ec0ff */
[----:B------:R-:W-:Y:S01]  /*0330*/  @!P3 LEA R20, R3, R24, 0x2 ;  /* 0x000000180314b211 */ /* 0x000fe200078e10ff */
[----:B------:R-:W-:Y:S06]  /*0340*/  BAR.SYNC.DEFER_BLOCKING 0x1, 0x80 ;  /* 0x0042000000007b1d */ /* 0x000fec0000010000 */
[----:B------:R-:W0:Y:S01]  /*0350*/  @!P3 LDS R11, [R20] ;  /* 0x00000000140bb984 */ /* 0x000e220000000800 */
[----:B------:R-:W-:-:S04]  /*0360*/  VOTE.ANY R14, PT, PT ;  /* 0x00000000000e7806 */ /* 0x000fc800038e0100 */
[----:B------:R-:W-:Y:S02]  /*0370*/  LOP3.LUT R22, R14, 0xf, RZ, 0xc0, !PT ;  /* 0x0000000f0e167812 */ /* 0x000fe400078ec0ff */
[----:B0-----:R-:W0:Y:S01]  /*0380*/  SHFL.DOWN PT, R14, R11, 0x2, 0x1f ;  /* 0x08401f000b0e7f89 */ /* 0x001e2200000e0000 */
[----:B------:R-:W-:Y:S02]  /*0390*/  ISETP.NE.AND P1, PT, R3, RZ, PT ;  /* 0x000000ff0300720c */ /* 0x000fe40003f25270 */
[----:B0-----:R-:W-:-:S05]  /*03a0*/  FMNMX R21, R11, R14, !PT ;  /* 0x0000000e0b157209 */ /* 0x001fca0007800000 */
[----:B------:R-:W0:Y:S02]  /*03b0*/  SHFL.DOWN PT, R14, R21, 0x1, 0x1f ;  /* 0x08201f00150e7f89 */ /* 0x000e2400000e0000 */
[----:B0-----:R-:W-:Y:S02]  /*03c0*/  FMNMX R23, R21, R14, !PT ;  /* 0x0000000e15177209 */ /* 0x001fe40007800000 */
[----:B------:R-:W-:-:S05]  /*03d0*/  LEA R14, R12, R19, 0x18 ;  /* 0x000000130c0e7211 */ /* 0x000fca00078ec0ff */
[----:B------:R-:W-:Y:S01]  /*03e0*/  @!P1 STS [R14], R23 ;  /* 0x000000170e009388 */ /* 0x000fe20000000800 */
[----:B------:R-:W-:Y:S06]  /*03f0*/  BAR.SYNC.DEFER_BLOCKING 0x1, 0x80 ;  /* 0x0042000000007b1d */ /* 0x000fec0000010000 */
[----:B------:R-:W0:Y:S04]  /*0400*/  @!P1 LDS R25, [R14] ;  /* 0x000000000e199984 */ /* 0x000e280000000800 */
[----:B0-----:R-:W-:Y:S01]  /*0410*/  @!P1 STS [R14+0x404], R25 ;  /* 0x000404190e009388 */ /* 0x001fe20000000800 */
[----:B------:R-:W-:Y:S06]  /*0420*/  BAR.SYNC.DEFER_BLOCKING 0x1, 0x80 ;  /* 0x0042000000007b1d */ /* 0x000fec0000010000 */
[----:B------:R-:W0:Y:S02]  /*0430*/  LDS R18, [R14+0x404] ;  /* 0x000404000e127984 */ /* 0x000e240000000800 */
[--C-:B0-----:R-:W-:Y:S01]  /*0440*/  FADD R11, R0, -R18.reuse ;  /* 0x80000012000b7221 */ /* 0x101fe20000000000 */
[----:B------:R-:W-:-:S03]  /*0450*/  FADD R21, R5, -R18 ;  /* 0x8000001205157221 */ /* 0x000fc60000000000 */
[----:B------:R-:W-:Y:S01]  /*0460*/  FMUL R22, R11, 1.4426950216293334961 ;  /* 0x3fb8aa3b0b167820 */ /* 0x000fe20000400000 */
[----:B------:R-:W-:Y:S01]  /*0470*/  FADD R11, R15, -R18 ;  /* 0x800000120f0b7221 */ /* 0x000fe20000000000 */
[----:B------:R-:W-:-:S03]  /*0480*/  FMUL R21, R21, 1.4426950216293334961 ;  /* 0x3fb8aa3b15157820 */ /* 0x000fc60000400000 */
[----:B------:R-:W-:Y:S01]  /*0490*/  FMUL R20, R11, 1.4426950216293334961 ;  /* 0x3fb8aa3b0b147820 */ /* 0x000fe20000400000 */
[----:B------:R-:W-:Y:S01]  /*04a0*/  FADD R11, R6, -R18 ;  /* 0x80000012060b7221 */ /* 0x000fe20000000000 */
[----:B------:R-:W-:-:S03]  /*04b0*/  FSETP.GEU.AND P4, PT, R22, -126, PT ;  /* 0xc2fc00001600780b */ /* 0x000fc60003f8e000 */
[----:B------:R-:W-:Y:S01]  /*04c0*/  FMUL R11, R11, 1.4426950216293334961 ;  /* 0x3fb8aa3b0b0b7820 */ /* 0x000fe20000400000 */
[----:B------:R-:W-:Y:S02]  /*04d0*/  FSETP.GEU.AND P5, PT, R20, -126, PT ;  /* 0xc2fc00001400780b */ /* 0x000fe40003fae000 */
[----:B------:R-:W-:Y:S02]  /*04e0*/  FSETP.GEU.AND P6, PT, R21, -126, PT ;  /* 0xc2fc00001500780b */ /* 0x000fe40003fce000 */
[----:B------:R-:W-:-:S05]  /*04f0*/  FSETP.GEU.AND P0, PT, R11, -126, PT ;  /* 0xc2fc00000b00780b */ /* 0x000fca0003f0e000 */
[----:B------:R-:W-:-:S04]  /*0500*/  @!P4 FMUL R22, R22, 0.5 ;  /* 0x3f0000001616c820 */ /* 0x000fc80000400000 */
[----:B------:R-:W-:Y:S02]  /*0510*/  @!P5 FMUL R20, R20, 0.5 ;  /* 0x3f0000001414d820 */ /* 0x000fe40000400000 */
[----:B------:R-:W-:Y:S01]  /*0520*/  @!P6 FMUL R21, R21, 0.5 ;  /* 0x3f0000001515e820 */ /* 0x000fe20000400000 */
[----:B------:R-:W0:Y:S01]  /*0530*/  MUFU.EX2 R22, R22 ;  /* 0x0000001600167308 */ /* 0x000e220000000800 */
[----:B------:R-:W-:-:S07]  /*0540*/  @!P0 FMUL R11, R11, 0.5 ;  /* 0x3f0000000b0b8820 */ /* 0x000fce0000400000 */
[----:B------:R-:W1:Y:S01]  /*0550*/  MUFU.EX2 R20, R20 ;  /* 0x0000001400147308 */ /* 0x000e620000000800 */
[----:B------:R-:W-:-:S07]  /*0560*/  FADD R23, R7, -R18 ;  /* 0x8000001207177221 */ /* 0x000fce0000000000 */
[----:B------:R-:W3:Y:S01]  /*0570*/  MUFU.EX2 R21, R21 ;  /* 0x0000001500157308 */ /* 0x000ee20000000800 */
[--C-:B------:R-:W-:Y:S01]  /*0580*/  FADD R25, R8, -R18.reuse ;  /* 0x8000001208197221 */ /* 0x100fe20000000000 */
[----:B--2---:R-:W-:-:S06]  /*0590*/  @!P2 FADD R13, R13, -R18 ;  /* 0x800000120d0da221 */ /* 0x004fcc0000000000 */
[----:B------:R-:W2:Y:S01]  /*05a0*/  MUFU.EX2 R11, R11 ;  /* 0x0000000b000b7308 */ /* 0x000ea20000000800 */
[----:B------:R-:W-:Y:S01]  /*05b0*/  FMUL R24, R23, 1.4426950216293334961 ;  /* 0x3fb8aa3b17187820 */ /* 0x000fe20000400000 */
[----:B------:R-:W-:Y:S01]  /*05c0*/  FMUL R23, R25, 1.4426950216293334961 ;  /* 0x3fb8aa3b19177820 */ /* 0x000fe20000400000 */
[----:B------:R-:W-:Y:S01]  /*05d0*/  @!P2 FMUL R13, R13, 1.4426950216293334961 ;  /* 0x3fb8aa3b0d0da820 */ /* 0x000fe20000400000 */
[----:B------:R-:W-:Y:S01]  /*05e0*/  FADD R18, R9, -R18 ;  /* 0x8000001209127221 */ /* 0x000fe20000000000 */
[----:B0-----:R-:W-:Y:S01]  /*05f0*/  @!P4 FMUL R22, R22, R22 ;  /* 0x000000161616c220 */ /* 0x001fe20000400000 */
[----:B------:R-:W-:Y:S01]  /*0600*/  FSETP.GEU.AND P4, PT, R24, -126, PT ;  /* 0xc2fc00001800780b */ /* 0x000fe20003f8e000 */
[----:B-1----:R-:W-:Y:S01]  /*0610*/  @!P5 FMUL R20, R20, R20 ;  /* 0x000000141414d220 */ /* 0x002fe20000400000 */
[----:B------:R-:W-:Y:S01]  /*0620*/  FSETP.GEU.AND P5, PT, R23, -126, PT ;  /* 0xc2fc00001700780b */ /* 0x000fe20003fae000 */
[----:B---3--:R-:W-:Y:S01]  /*0630*/  @!P6 FMUL R21, R21, R21 ;  /* 0x000000151515e220 */ /* 0x008fe20000400000 */
[----:B------:R-:W-:Y:S01]  /*0640*/  FMUL R26, R18, 1.4426950216293334961 ;  /* 0x3fb8aa3b121a7820 */ /* 0x000fe20000400000 */
[----:B------:R-:W-:Y:S01]  /*0650*/  @!P2 FSETP.GEU.AND P6, PT, R13, -126, PT ;  /* 0xc2fc00000d00a80b */ /* 0x000fe20003fce000 */
[----:B--2---:R-:W-:Y:S01]  /*0660*/  @!P0 FMUL R11, R11, R11 ;  /* 0x0000000b0b0b8220 */ /* 0x004fe20000400000 */
[----:B------:R-:W-:-:S02]  /*0670*/  PLOP3.LUT P0, PT, PT, PT, PT, 0x80, 0x8 ;  /* 0x000000000008781c */ /* 0x000fc40003f0f070 */
[----:B------:R-:W-:Y:S02]  /*0680*/  @!P2 PLOP3.LUT P0, PT, P6, PT, PT, 0x80, 0x8 ;  /* 0x000000000008a81c */ /* 0x000fe4000370f070 */
[----:B------:R-:W-:Y:S02]  /*0690*/  FSETP.GEU.AND P6, PT, R26, -126, PT ;  /* 0xc2fc00001a00780b */ /* 0x000fe40003fce000 */
[----:B------:R-:W-:Y:S02]  /*06a0*/  @!P4 FMUL R24, R24, 0.5 ;  /* 0x3f0000001818c820 */ /* 0x000fe40000400000 */
[----:B------:R-:W-:Y:S02]  /*06b0*/  @!P5 FMUL R23, R23, 0.5 ;  /* 0x3f0000001717d820 */ /* 0x000fe40000400000 */
[----:B------:R-:W0:Y:S01]  /*06c0*/  MUFU.EX2 R18, R24 ;  /* 0x0000001800127308 */ /* 0x000e220000000800 */
[----:B------:R-:W-:-:S04]  /*06d0*/  FADD R25, RZ, R22 ;  /* 0x00000016ff197221 */ /* 0x000fc80000000000 */
[----:B------:R-:W-:-:S03]  /*06e0*/  FADD R20, R25, R20 ;  /* 0x0000001419147221 */ /* 0x000fc60000000000 */
[----:B------:R-:W1:Y:S01]  /*06f0*/  MUFU.EX2 R23, R23 ;  /* 0x0000001700177308 */ /* 0x000e620000000800 */
[----:B------:R-:W-:Y:S01]  /*0700*/  @!P6 FMUL R26, R26, 0.5 ;  /* 0x3f0000001a1ae820 */ /* 0x000fe20000400000 */
[----:B------:R-:W-:Y:S01]  /*0710*/  @!P0 FMUL R13, R13, 0.5 ;  /* 0x3f0000000d0d8820 */ /* 0x000fe20000400000 */
[----:B------:R-:W-:-:S05]  /*0720*/  FADD R20, R20, R21 ;  /* 0x0000001514147221 */ /* 0x000fca0000000000 */
[----:B------:R-:W2:Y:S01]  /*0730*/  MUFU.EX2 R22, R26 ;  /* 0x0000001a00167308 */ /* 0x000ea20000000800 */
[----:B------:R-:W-:Y:S01]  /*0740*/  FADD R11, R20, R11 ;  /* 0x0000000b140b7221 */ /* 0x000fe20000000000 */
[----:B0-----:R-:W-:-:S06]  /*0750*/  @!P4 FMUL R18, R18, R18 ;  /* 0x000000121212c220 */ /* 0x001fcc0000400000 */
[----:B------:R-:W0:Y:S01]  /*0760*/  @!P2 MUFU.EX2 R21, R13 ;  /* 0x0000000d0015a308 */ /* 0x000e220000000800 */
[----:B------:R-:W-:Y:S01]  /*0770*/  FADD R18, R11, R18 ;  /* 0x000000120b127221 */ /* 0x000fe20000000000 */
[----:B-1----:R-:W-:-:S04]  /*0780*/  @!P5 FMUL R23, R23, R23 ;  /* 0x000000171717d220 */ /* 0x002fc80000400000 */
[----:B------:R-:W-:Y:S01]  /*0790*/  FADD R23, R18, R23 ;  /* 0x0000001712177221 */ /* 0x000fe20000000000 */
[----:B--2---:R-:W-:-:S04]  /*07a0*/  @!P6 FMUL R22, R22, R22 ;  /* 0x000000161616e220 */ /* 0x004fc80000400000 */
[----:B------:R-:W-:Y:S01]  /*07b0*/  FADD R22, R23, R22 ;  /* 0x0000001617167221 */ /* 0x000fe20000000000 */
[----:B0-----:R-:W-:Y:S01]  /*07c0*/  @!P0 FMUL R21, R21, R21 ;  /* 0x0000001515158220 */ /* 0x001fe20000400000 */
[----:B------:R-:W-:-:S03]  /*07d0*/  VOTE.ANY R11, PT, PT ;  /* 0x00000000000b7806 */ /* 0x000fc600038e0100 */
[----:B------:R-:W-:-:S05]  /*07e0*/  @!P2 FADD R22, R22, R21 ;  /* 0x000000151616a221 */ /* 0x000fca0000000000 */
[----:B------:R-:W0:Y:S02]  /*07f0*/  SHFL.DOWN PT, R13, R22, 0x10, 0x1f ;  /* 0x0a001f00160d7f89 */ /* 0x000e2400000e0000 */
[----:B0-----:R-:W-:-:S05]  /*0800*/  FADD R18, R13, R22 ;  /* 0x000000160d127221 */ /* 0x001fca0000000000 */
[----:B------:R-:W0:Y:S02]  /*0810*/  SHFL.DOWN PT, R13, R18, 0x8, 0x1f ;  /* 0x09001f00120d7f89 */ /* 0x000e2400000e0000 */
[----:B0-----:R-:W-:-:S05]  /*0820*/  FADD R20, R18, R13 ;  /* 0x0000000d12147221 */ /* 0x001fca0000000000 */
[----:B------:R-:W0:Y:S02]  /*0830*/  SHFL.DOWN PT, R13, R20, 0x4, 0x1f ;  /* 0x08801f00140d7f89 */ /* 0x000e2400000e0000 */
[----:B0-----:R-:W-:-:S05]  /*0840*/  FADD R24, R20, R13 ;  /* 0x0000000d14187221 */ /* 0x001fca0000000000 */
[----:B------:R-:W0:Y:S01]  /*0850*/  SHFL.DOWN PT, R13, R24, 0x2, 0x1f ;  /* 0x08401f00180d7f89 */ /* 0x000e2200000e0000 */
[----:B------:R-:W-:Y:S01]  /*0860*/  ISETP.NE.AND P0, PT, R10, RZ, PT ;  /* 0x000000ff0a00720c */ /* 0x000fe20003f05270 */
[----:B0-----:R-:W-:-:S05]  /*0870*/  FADD R26, R24, R13 ;  /* 0x0000000d181a7221 */ /* 0x001fca0000000000 */
[----:B------:R-:W0:Y:S07]  /*0880*/  SHFL.DOWN PT, R13, R26, 0x1, 0x1f ;  /* 0x08201f001a0d7f89 */ /* 0x000e2e00000e0000 */
[----:B------:R-:W-:-:S04]  /*0890*/  @!P0 IADD3 R21, PT, PT, R19, 0x820, RZ ;  /* 0x0000082013158810 */ /* 0x000fc80007ffe0ff */
[----:B------:R-:W-:-:S04]  /*08a0*/  @!P0 LEA R22, R12, R21, 0x18 ;  /* 0x000000150c168211 */ /* 0x000fc800078ec0ff */
[----:B------:R-:W-:Y:S01]  /*08b0*/  @!P0 LEA.HI R22, R3, R22, RZ, 0x1d ;  /* 0x0000001603168211 */ /* 0x000fe200078fe8ff */
[----:B0-----:R-:W-:-:S05]  /*08c0*/  FADD R21, R26, R13 ;  /* 0x0000000d1a157221 */ /* 0x001fca0000000000 */
[----:B------:R-:W-:Y:S01]  /*08d0*/  @!P0 STS [R22], R21 ;  /* 0x0000001516008388 */ /* 0x000fe20000000800 */
[----:B------:R-:W-:-:S04]  /*08e0*/  @!P3 IADD3 R19, PT, PT, R19, 0x820, RZ ;  /* 0x000008201313b810 */ /* 0x000fc80007ffe0ff */
[----:B------:R-:W-:-:S04]  /*08f0*/  @!P3 LEA R12, R12, R19, 0x18 ;  /* 0x000000130c0cb211 */ /* 0x000fc800078ec0ff */
[----:B------:R-:W-:Y:S01]  /*0900*/  @!P3 LEA R12, R3, R12, 0x2 ;  /* 0x0000000c030cb211 */ /* 0x000fe200078e10ff */
[----:B------:R-:W-:Y:S06]  /*0910*/  BAR.SYNC.DEFER_BLOCKING 0x1, 0x80 ;  /* 0x0042000000007b1d */ /* 0x000fec0000010000 */
[----:B------:R-:W0:Y:S01]  /*0920*/  @!P3 LDS R2, [R12] ;  /* 0x000000000c02b984 */ /* 0x000e220000000800 */
[----:B------:R-:W-:-:S03]  /*0930*/  LOP3.LUT R13, R11, 0xf, RZ, 0xc0, !PT ;  /* 0x0000000f0b0d7812 */ /* 0x000fc600078ec0ff */
        /* <DEDUP_REMOVED lines=12> */
[----:B------:R-:W-:-:S05]  /*0a00*/  FMUL R2, R0, 1.4426950216293334961 ;  /* 0x3fb8aa3b00027820 */ /* 0x000fca0000400000 */
[----:B------:R-:W-:Y:S01]  /*0a10*/  FSETP.GEU.AND P0, PT, R2, -126, PT ;  /* 0xc2fc00000200780b */ /* 0x000fe20003f0e000 */
[----:B-1----:R-:W0:-:S12]  /*0a20*/  MUFU.RCP R18, R11 ;  /* 0x0000000b00127308 */ /* 0x002e180000001000 */
[----:B------:R-:W-:-:S04]  /*0a30*/  @!P0 FMUL R2, R2, 0.5 ;  /* 0x3f00000002028820 */ /* 0x000fc80000400000 */
[----:B------:R-:W1:Y:S01]  /*0a40*/  MUFU.EX2 R0, R2 ;  /* 0x0000000200007308 */ /* 0x000e620000000800 */
[----:B0-----:R-:W-:-:S04]  /*0a50*/  FFMA R13, -R11, R18, 1 ;  /* 0x3f8000000b0d7423 */ /* 0x001fc80000000112 */
[----:B------:R-:W-:Y:S01]  /*0a60*/  FFMA R13, R18, R13, R18 ;  /* 0x0000000d120d7223 */ /* 0x000fe20000000012 */
[----:B-1----:R-:W-:-:S04]  /*0a70*/  @!P0 FMUL R0, R0, R0 ;  /* 0x0000000000008220 */ /* 0x002fc80000400000 */
[----:B------:R-:W0:Y:S01]  /*0a80*/  FCHK P0, R0, R11 ;  /* 0x0000000b00007302 */ /* 0x000e220000000000 */
[----:B------:R-:W-:Y:S01]  /*0a90*/  FFMA R14, R0, R13, RZ ;  /* 0x0000000d000e7223 */ /* 0x000fe200000000ff */
[----:B------:R-:W-:Y:S03]  /*0aa0*/  BSSY.RECONVERGENT B2, `(.L_x_118) ;  /* 0x0000008000027945 */ /* 0x000fe60003800200 */
[----:B------:R-:W-:-:S04]  /*0ab0*/  FFMA R18, -R11, R14, R0 ;  /* 0x0000000e0b127223 */ /* 0x000fc80000000100 */
[----:B------:R-:W-:Y:S01]  /*0ac0*/  FFMA R13, R13, R18, R14 ;  /* 0x000000120d0d7223 */ /* 0x000fe2000000000e */
[----:B0-----:R-:W-:Y:S06]  /*0ad0*/  @!P0 BRA `(.L_x_119) ;  /* 0x0000000000108947 */ /* 0x001fec0003800000 */
[----:B------:R-:W-:Y:S02]  /*0ae0*/  MOV R23, R11 ;  /* 0x0000000b00177202 */ /* 0x000fe40000000f00 */
[----:B------:R-:W-:-:S07]  /*0af0*/  MOV R2, 0xb10 ;  /* 0x00000b1000027802 */ /* 0x000fce0000000f00 */
[----:B------:R-:W-:Y:S05]  /*0b00*/  CALL.REL.NOINC `($__internal_2_$__cuda_sm3x_div_rn_noftz_f32_slowpath) ;  /* 0x0000001c00947944 */ /* 0x000fea0003c00000 */
[----:B------:R-:W-:-:S07]  /*0b10*/  MOV R13, R0 ;  /* 0x00000000000d7202 */ /* 0x000fce0000000f00 */
.L_x_119:
[----:B------:R-:W-:Y:S05]  /*0b20*/  BSYNC.RECONVERGENT B2 ;  /* 0x0000000000027941 */ /* 0x000fea0003800200 */
.L_x_118:
[----:B------:R-:W-:Y:S01]  /*0b30*/  FADD R15, R15, -R12 ;  /* 0x8000000c0f0f7221 */ /* 0x000fe20000000000 */
[----:B------:R-:W0:Y:S01]  /*0b40*/  MUFU.RCP R0, R11 ;  /* 0x0000000b00007308 */ /* 0x000e220000001000 */
[----:B------:R-:W-:Y:S02]  /*0b50*/  BSSY.RECONVERGENT B2, `(.L_x_120) ;  /* 0x0000015000027945 */ /* 0x000fe40003800200 */
[----:B------:R-:W-:Y:S02]  /*0b60*/  FMUL R2, R15, 1.4426950216293334961 ;  /* 0x3fb8aa3b0f027820 */ /* 0x000fe40000400000 */
[----:B------:R-:W1:Y:S03]  /*0b70*/  LDC.64 R14, c[0x0][0x380] ;  /* 0x0000e000ff0e7b82 */ /* 0x000e660000000a00 */
[----:B------:R-:W-:Y:S01]  /*0b80*/  FSETP.GEU.AND P0, PT, R2, -126, PT ;  /* 0xc2fc00000200780b */ /* 0x000fe20003f0e000 */
[----:B0-----:R-:W-:-:S12]  /*0b90*/  FFMA R19, -R11, R0, 1 ;  /* 0x3f8000000b137423 */ /* 0x001fd80000000100 */
[----:B------:R-:W-:Y:S01]  /*0ba0*/  @!P0 FMUL R2, R2, 0.5 ;  /* 0x3f00000002028820 */ /* 0x000fe20000400000 */
[----:B------:R-:W-:-:S03]  /*0bb0*/  FFMA R0, R0, R19, R0 ;  /* 0x0000001300007223 */ /* 0x000fc60000000000 */
[----:B------:R-:W0:Y:S01]  /*0bc0*/  MUFU.EX2 R18, R2 ;  /* 0x0000000200127308 */ /* 0x000e220000000800 */
[----:B-1----:R-:W-:-:S05]  /*0bd0*/  IMAD.WIDE.U32 R14, R4, 0x4, R14 ;  /* 0x00000004040e7825 */ /* 0x002fca00078e000e */
        /* <DEDUP_REMOVED lines=10> */
[----:B------:R-:W-:Y:S05]  /*0c80*/  CALL.REL.NOINC `($__internal_2_$__cuda_sm3x_div_rn_noftz_f32_slowpath) ;  /* 0x0000001c00347944 */ /* 0x000fea0003c00000 */
[----:B------:R-:W-:-:S07]  /*0c90*/  MOV R19, R0 ;  /* 0x0000000000137202 */ /* 0x000fce0000000f00 */
.L_x_121:
[----:B------:R-:W-:Y:S05]  /*0ca0*/  BSYNC.RECONVERGENT B2 ;  /* 0x0000000000027941 */ /* 0x000fea0003800200 */
.L_x_120:
        /* <DEDUP_REMOVED lines=21> */
.L_x_123:
[----:B------:R-:W-:Y:S05]  /*0e00*/  BSYNC.RECONVERGENT B2 ;  /* 0x0000000000027941 */ /* 0x000fea0003800200 */
.L_x_122:
        /* <DEDUP_REMOVED lines=21> */
.L_x_125:
[----:B------:R-:W-:Y:S05]  /*0f60*/  BSYNC.RECONVERGENT B2 ;  /* 0x0000000000027941 */ /* 0x000fea0003800200 */
.L_x_124:
        /* <DEDUP_REMOVED lines=21> */
.L_x_127:
[----:B------:R-:W-:Y:S05]  /*10c0*/  BSYNC.RECONVERGENT B2 ;  /* 0x0000000000027941 */ /* 0x000fea0003800200 */
.L_x_126:
        /* <DEDUP_REMOVED lines=21> */
.L_x_129:
[----:B------:R-:W-:Y:S05]  /*1220*/  BSYNC.RECONVERGENT B2 ;  /* 0x0000000000027941 */ /* 0x000fea0003800200 */
.L_x_128:
        /* <DEDUP_REMOVED lines=20> */
.L_x_131:
[----:B------:R-:W-:Y:S05]  /*1370*/  BSYNC.RECONVERGENT B2 ;  /* 0x0000000000027941 */ /* 0x000fea0003800200 */
.L_x_130:
[----:B------:R0:W-:Y:S01]  /*1380*/  STG.E desc[UR4][R14.64+0xc00], R0 ;  /* 0x000c00000e007986 */ /* 0x0001e2000c101904 */
[----:B------:R-:W-:Y:S04]  /*1390*/  BSSY.RECONVERGENT B2, `(.L_x_132) ;  /* 0x0000018000027945 */ /* 0x000fe80003800200 */
[----:B------:R-:W-:Y:S05]  /*13a0*/  @P2 BRA `(.L_x_133) ;  /* 0x0000000000582947 */ /* 0x000fea0003800000 */
        /* <DEDUP_REMOVED lines=19> */
[----:B------:R-:W-:Y:S05]  /*14e0*/  CALL.REL.NOINC `($__internal_2_$__cuda_sm3x_div_rn_noftz_f32_slowpath) ;  /* 0x00000014001c7944 */ /* 0x000fea0003c00000 */
.L_x_135:
[----:B------:R-:W-:Y:S05]  /*14f0*/  BSYNC.RECONVERGENT B3 ;  /* 0x0000000000037941 */ /* 0x000fea0003800200 */
.L_x_134:
[----:B------:R1:W-:Y:S02]  /*1500*/  STG.E desc[UR4][R14.64+0xe00], R0 ;  /* 0x000e00000e007986 */ /* 0x0003e4000c101904 */
.L_x_133:
[----:B------:R-:W-:Y:S05]  /*1510*/  BSYNC.RECONVERGENT B2 ;  /* 0x0000000000027941 */ /* 0x000fea0003800200 */
.L_x_132:
[----:B01----:R-:W0:Y:S01]  /*1520*/  LDC.64 R14, c[0x0][0x398] ;  /* 0x0000e600ff0e7b82 */ /* 0x003e220000000a00 */
[----:B------:R-:W-:Y:S01]  /*1530*/  ISETP.GT.U32.AND P2, PT, R3, 0x67, PT ;  /* 0x000000670300780c */ /* 0x000fe20003f44070 */
[----:B0-----:R-:W-:-:S05]  /*1540*/  IMAD.WIDE.U32 R14, R4, 0x4, R14 ;  /* 0x00000004040e7825 */ /* 0x001fca00078e000e */
        /* <DEDUP_REMOVED lines=8> */
[----:B------:R-:W-:-:S02]  /*15d0*/  VOTE.ANY R20, PT, PT ;  /* 0x0000000000147806 */ /* 0x000fc400038e0100 */
[----:B------:R-:W-:Y:S02]  /*15e0*/  ISETP.NE.AND P4, PT, R10, RZ, PT ;  /* 0x000000ff0a00720c */ /* 0x000fe40003f85270 */
[----:B------:R-:W-:-:S11]  /*15f0*/  MOV R10, 0x400 ;  /* 0x00000400000a7802 */ /* 0x000fd60000000f00 */
[----:B------:R-:W-:Y:S02]  /*1600*/  @!P4 IADD3 R22, PT, PT, R10, 0x1040, RZ ;  /* 0x000010400a16c810 */ /* 0x000fe40007ffe0ff */
[----:B------:R-:W-:-:S13]  /*1610*/  ISETP.GT.U32.AND P3, PT, R3, 0x3, PT ;  /* 0x000000030300780c */ /* 0x000fda0003f64070 */
[----:B------:R-:W-:Y:S02]  /*1620*/  @!P3 IADD3 R24, PT, PT, R10, 0x1040, RZ ;  /* 0x000010400a18b810 */ /* 0x000fe40007ffe0ff */
[----:B--2---:R-:W-:-:S04]  /*1630*/  FMNMX3 R13, R0, -3.40282306073709652508e+38, R5, !PT ;  /* 0xff7ffffd000d7876 */ /* 0x004fc80007800005 */
[----:B---3--:R-:W-:-:S04]  /*1640*/  FMNMX3 R13, R13, R6, R7, !PT ;  /* 0x000000060d0d7276 */ /* 0x008fc80007800007 */
[----:B----4-:R-:W-:-:S04]  /*1650*/  FMNMX3 R16, R13, R8, R9, !PT ;  /* 0x000000080d107276 */ /* 0x010fc80007800009 */
[----:B-----5:R-:W-:-:S04]  /*1660*/  FMNMX R17, R16, R11, !PT ;  /* 0x0000000b10117209 */ /* 0x020fc80007800000 */
[----:B------:R-:W-:-:S05]  /*1670*/  @!P2 FMNMX R17, R17, R18, !PT ;  /* 0x000000121111a209 */ /* 0x000fca0007800000 */
[----:B------:R-:W0:Y:S02]  /*1680*/  SHFL.DOWN PT, R16, R17, 0x10, 0x1f ;  /* 0x0a001f0011107f89 */ /* 0x000e2400000e0000 */
[----:B0-----:R-:W-:-:S05]  /*1690*/  FMNMX R19, R16, R17, !PT ;  /* 0x0000001110137209 */ /* 0x001fca0007800000 */
[----:B------:R-:W0:Y:S02]  /*16a0*/  SHFL.DOWN PT, R16, R19, 0x8, 0x1f ;  /* 0x09001f0013107f89 */ /* 0x000e2400000e0000 */
[----:B0-----:R-:W-:-:S05]  /*16b0*/  FMNMX R21, R19, R16, !PT ;  /* 0x0000001013157209 */ /* 0x001fca0007800000 */
[----:B------:R-:W0:Y:S02]  /*16c0*/  SHFL.DOWN PT, R16, R21, 0x4, 0x1f ;  /* 0x08801f0015107f89 */ /* 0x000e2400000e0000 */
[----:B0-----:R-:W-:Y:S01]  /*16d0*/  FMNMX R23, R21, R16, !PT ;  /* 0x0000001015177209 */ /* 0x001fe20007800000 */
[----:B------:R-:W0:Y:S04]  /*16e0*/  S2R R13, SR_CgaCtaId ;  /* 0x00000000000d7919 */ /* 0x000e280000008800 */
[----:B------:R-:W1:Y:S04]  /*16f0*/  SHFL.DOWN PT, R18, R23, 0x2, 0x1f ;  /* 0x08401f0017127f89 */ /* 0x000e6800000e0000 */
[----:B------:R-:W2:Y:S01]  /*1700*/  @!P2 LDG.E.CONSTANT R16, desc[UR4][R14.64+0xe00] ;  /* 0x000e00040e10a981 */ /* 0x000ea2000c1e9900 */
[----:B------:R-:W-:Y:S01]  /*1710*/  VOTE.ANY R17, PT, PT ;  /* 0x0000000000117806 */ /* 0x000fe200038e0100 */
[----:B------:R-:W-:Y:S01]  /*1720*/  BSSY.RECONVERGENT B2, `(.L_x_136) ;  /* 0x0000085000027945 */ /* 0x000fe20003800200 */
[----:B------:R-:W-:-:S02]  /*1730*/  ISETP.NE.AND P1, PT, R3, RZ, PT ;  /* 0x000000ff0300720c */ /* 0x000fc40003f25270 */
[----:B------:R-:W-:Y:S02]  /*1740*/  LOP3.LUT R19, R17, 0xf, RZ, 0xc0, !PT ;  /* 0x0000000f11137812 */ /* 0x000fe400078ec0ff */
[----:B-1----:R-:W-:Y:S02]  /*1750*/  FMNMX R25, R23, R18, !PT ;  /* 0x0000001217197209 */ /* 0x002fe40007800000 */
[----:B0-----:R-:W-:-:S03]  /*1760*/  @!P4 LEA R22, R13, R22, 0x18 ;  /* 0x000000160d16c211 */ /* 0x001fc600078ec0ff */
[----:B------:R-:W0:Y:S01]  /*1770*/  SHFL.DOWN PT, R18, R25, 0x1, 0x1f ;  /* 0x08201f0019127f89 */ /* 0x000e2200000e0000 */
[----:B------:R-:W-:Y:S02]  /*1780*/  @!P3 LEA R24, R13, R24, 0x18 ;  /* 0x000000180d18b211 */ /* 0x000fe400078ec0ff */
[----:B------:R-:W-:Y:S02]  /*1790*/  @!P4 LEA.HI R22, R3, R22, RZ, 0x1d ;  /* 0x000000160316c211 */ /* 0x000fe400078fe8ff */
[----:B0-----:R-:W-:Y:S02]  /*17a0*/  FMNMX R21, R25, R18, !PT ;  /* 0x0000001219157209 */ /* 0x001fe40007800000 */
[----:B------:R-:W-:-:S03]  /*17b0*/  @!P3 LEA R18, R3, R24, 0x2 ;  /* 0x000000180312b211 */ /* 0x000fc600078e10ff */
[----:B------:R-:W-:Y:S01]  /*17c0*/  @!P4 STS [R22], R21 ;  /* 0x000000151600c388 */ /* 0x000fe20000000800 */
[----:B------:R-:W-:Y:S06]  /*17d0*/  BAR.SYNC.DEFER_BLOCKING 0x2, 0x80 ;  /* 0x0082000000007b1d */ /* 0x000fec0000010000 */
[----:B------:R-:W0:Y:S04]  /*17e0*/  @!P3 LDS R2, [R18] ;  /* 0x000000001202b984 */ /* 0x000e280000000800 */
[----:B0-----:R-:W0:Y:S02]  /*17f0*/  SHFL.DOWN PT, R17, R2, 0x2, 0x1f ;  /* 0x08401f0002117f89 */ /* 0x001e2400000e0000 */
[----:B0-----:R-:W-:-:S05]  /*1800*/  FMNMX R20, R2, R17, !PT ;  /* 0x0000001102147209 */ /* 0x001fca0007800000 */
[----:B------:R-:W0:Y:S02]  /*1810*/  SHFL.DOWN PT, R17, R20, 0x1, 0x1f ;  /* 0x08201f0014117f89 */ /* 0x000e2400000e0000 */
[----:B0-----:R-:W-:Y:S02]  /*1820*/  FMNMX R24, R20, R17, !PT ;  /* 0x0000001114187209 */ /* 0x001fe40007800000 */
[----:B------:R-:W-:-:S05]  /*1830*/  LEA R17, R13, R10, 0x18 ;  /* 0x0000000a0d117211 */ /* 0x000fca00078ec0ff */
        /* <DEDUP_REMOVED lines=11> */
[----:B------:R-:W-:Y:S01]  /*18f0*/  FMUL R21, R19, 1.4426950216293334961 ;  /* 0x3fb8aa3b13157820 */ /* 0x000fe20000400000 */
[----:B------:R-:W-:Y:S01]  /*1900*/  FMUL R23, R22, 1.4426950216293334961 ;  /* 0x3fb8aa3b16177820 */ /* 0x000fe20000400000 */
[----:B------:R-:W-:Y:S01]  /*1910*/  FMUL R22, R24, 1.4426950216293334961 ;  /* 0x3fb8aa3b18167820 */ /* 0x000fe20000400000 */
[--C-:B------:R-:W-:Y:S01]  /*1920*/  FADD R25, R8, -R2.reuse ;  /* 0x8000000208197221 */ /* 0x100fe20000000000 */
[----:B------:R-:W-:Y:S01]  /*1930*/  FSETP.GEU.AND P6, PT, R20, -126, PT ;  /* 0xc2fc00001400780b */ /* 0x000fe20003fce000 */
[--C-:B--2---:R-:W-:Y:S01]  /*1940*/  @!P2 FADD R16, R16, -R2.reuse ;  /* 0x800000021010a221 */ /* 0x104fe20000000000 */
[----:B------:R-:W-:Y:S01]  /*1950*/  FSETP.GEU.AND P0, PT, R21, -126, PT ;  /* 0xc2fc00001500780b */ /* 0x000fe20003f0e000 */
[----:B------:R-:W-:Y:S01]  /*1960*/  FMUL R25, R25, 1.4426950216293334961 ;  /* 0x3fb8aa3b19197820 */ /* 0x000fe20000400000 */
[----:B------:R-:W-:Y:S01]  /*1970*/  FSETP.GEU.AND P5, PT, R23, -126, PT ;  /* 0xc2fc00001700780b */ /* 0x000fe20003fae000 */
[--C-:B------:R-:W-:Y:S01]  /*1980*/  FADD R24, R9, -R2.reuse ;  /* 0x8000000209187221 */ /* 0x100fe20000000000 */
[----:B------:R-:W-:Y:S01]  /*1990*/  @!P2 FMUL R27, R16, 1.4426950216293334961 ;  /* 0x3fb8aa3b101ba820 */ /* 0x000fe20000400000 */
[----:B------:R-:W-:-:S02]  /*19a0*/  FADD R2, R11, -R2 ;  /* 0x800000020b027221 */ /* 0x000fc40000000000 */
[----:B------:R-:W-:Y:S02]  /*19b0*/  FMUL R24, R24, 1.4426950216293334961 ;  /* 0x3fb8aa3b18187820 */ /* 0x000fe40000400000 */
[----:B------:R-:W-:Y:S02]  /*19c0*/  FMUL R26, R2, 1.4426950216293334961 ;  /* 0x3fb8aa3b021a7820 */ /* 0x000fe40000400000 */
[----:B------:R-:W-:Y:S02]  /*19d0*/  @!P6 FMUL R20, R20, 0.5 ;  /* 0x3f0000001414e820 */ /* 0x000fe40000400000 */
[----:B------:R-:W-:Y:S02]  /*19e0*/  @!P0 FMUL R21, R21, 0.5 ;  /* 0x3f00000015158820 */ /* 0x000fe40000400000 */
[----:B------:R-:W0:Y:S01]  /*19f0*/  MUFU.EX2 R18, R20 ;  /* 0x0000001400127308 */ /* 0x000e220000000800 */
[----:B------:R-:W-:-:S07]  /*1a00*/  @!P5 FMUL R23, R23, 0.5 ;  /* 0x3f0000001717d820 */ /* 0x000fce0000400000 */
[----:B------:R-:W1:Y:S08]  /*1a10*/  MUFU.EX2 R19, R21 ;  /* 0x0000001500137308 */ /* 0x000e700000000800 */
[----:B------:R-:W2:Y:S01]  /*1a20*/  MUFU.EX2 R20, R23 ;  /* 0x0000001700147308 */ /* 0x000ea20000000800 */
[----:B0-----:R-:W-:Y:S01]  /*1a30*/  @!P6 FMUL R18, R18, R18 ;  /* 0x000000121212e220 */ /* 0x001fe20000400000 */
[----:B------:R-:W-:-:S03]  /*1a40*/  FSETP.GEU.AND P6, PT, R22, -126, PT ;  /* 0xc2fc00001600780b */ /* 0x000fc60003fce000 */
[----:B------:R-:W-:Y:S01]  /*1a50*/  FADD R18, RZ, R18 ;  /* 0x00000012ff127221 */ /* 0x000fe20000000000 */
[----:B-1----:R-:W-:Y:S01]  /*1a60*/  @!P0 FMUL R19, R19, R19 ;  /* 0x0000001313138220 */ /* 0x002fe20000400000 */
[----:B------:R-:W-:-:S03]  /*1a70*/  FSETP.GEU.AND P0, PT, R25, -126, PT ;  /* 0xc2fc00001900780b */ /* 0x000fc60003f0e000 */
[----:B------:R-:W-:-:S05]  /*1a80*/  FADD R19, R18, R19 ;  /* 0x0000001312137221 */ /* 0x000fca0000000000 */
[----:B------:R-:W-:Y:S01]  /*1a90*/  @!P6 FMUL R22, R22, 0.5 ;  /* 0x3f0000001616e820 */ /* 0x000fe20000400000 */
[----:B--2---:R-:W-:Y:S01]  /*1aa0*/  @!P5 FMUL R20, R20, R20 ;  /* 0x000000141414d220 */ /* 0x004fe20000400000 */
[----:B------:R-:W-:-:S04]  /*1ab0*/  FSETP.GEU.AND P5, PT, R24, -126, PT ;  /* 0xc2fc00001800780b */ /* 0x000fc80003fae000 */
[----:B------:R-:W0:Y:S01]  /*1ac0*/  MUFU.EX2 R22, R22 ;  /* 0x0000001600167308 */ /* 0x000e220000000800 */
[----:B------:R-:W-:Y:S01]  /*1ad0*/  FADD R19, R19, R20 ;  /* 0x0000001413137221 */ /* 0x000fe20000000000 */
[----:B------:R-:W-:-:S06]  /*1ae0*/  @!P0 FMUL R25, R25, 0.5 ;  /* 0x3f00000019198820 */ /* 0x000fcc0000400000 */
[----:B------:R-:W1:Y:S01]  /*1af0*/  MUFU.EX2 R21, R25 ;  /* 0x0000001900157308 */ /* 0x000e620000000800 */
[----:B------:R-:W-:-:S07]  /*1b00*/  @!P5 FMUL R24, R24, 0.5 ;  /* 0x3f0000001818d820 */ /* 0x000fce0000400000 */
[----:B------:R2:W3:Y:S01]  /*1b10*/  MUFU.EX2 R16, R24 ;  /* 0x0000001800107308 */ /* 0x0004e20000000800 */
[----:B0-----:R-:W-:Y:S01]  /*1b20*/  @!P6 FMUL R22, R22, R22 ;  /* 0x000000161616e220 */ /* 0x001fe20000400000 */
[----:B------:R-:W-:-:S03]  /*1b30*/  @!P2 FSETP.GEU.AND P6, PT, R27, -126, PT ;  /* 0xc2fc00001b00a80b */ /* 0x000fc60003fce000 */
[----:B------:R-:W-:Y:S01]  /*1b40*/  FADD R22, R19, R22 ;  /* 0x0000001613167221 */ /* 0x000fe20000000000 */
[----:B------:R-:W-:Y:S01]  /*1b50*/  VOTE.ANY R19, PT, PT ;  /* 0x0000000000137806 */ /* 0x000fe200038e0100 */
[----:B-1----:R-:W-:Y:S01]  /*1b60*/  @!P0 FMUL R21, R21, R21 ;  /* 0x0000001515158220 */ /* 0x002fe20000400000 */
[----:B------:R-:W-:Y:S02]  /*1b70*/  PLOP3.LUT P0, PT, PT, PT, PT, 0x80, 0x8 ;  /* 0x000000000008781c */ /* 0x000fe40003f0f070 */
[----:B------:R-:W-:Y:S01]  /*1b80*/  @!P2 PLOP3.LUT P0, PT, P6, PT, PT, 0x80, 0x8 ;  /* 0x000000000008a81c */ /* 0x000fe2000370f070 */
[----:B------:R-:W-:Y:S01]  /*1b90*/  FADD R21, R22, R21 ;  /* 0x0000001516157221 */ /* 0x000fe20000000000 */
[----:B------:R-:W-:Y:S02]  /*1ba0*/  FSETP.GEU.AND P6, PT, R26, -126, PT ;  /* 0xc2fc00001a00780b */ /* 0x000fe40003fce000 */
[----:B--2---:R-:W-:Y:S01]  /*1bb0*/  @!P4 IADD3 R24, PT, PT, R10, 0x1050, RZ ;  /* 0x000010500a18c810 */ /* 0x004fe20007ffe0ff */
[----:B---3--:R-:W-:Y:S01]  /*1bc0*/  @!P5 FMUL R16, R16, R16 ;  /* 0x000000101010d220 */ /* 0x008fe20000400000 */
[----:B------:R-:W-:-:S02]  /*1bd0*/  @!P3 IADD3 R10, PT, PT, R10, 0x1050, RZ ;  /* 0x000010500a0ab810 */ /* 0x000fc40007ffe0ff */
[----:B------:R-:W-:Y:S01]  /*1be0*/  @!P4 LEA R24, R13, R24, 0x18 ;  /* 0x000000180d18c211 */ /* 0x000fe200078ec0ff */
[----:B------:R-:W-:Y:S01]  /*1bf0*/  FADD R21, R21, R16 ;  /* 0x0000001015157221 */ /* 0x000fe20000000000 */
[----:B------:R-:W-:Y:S02]  /*1c00*/  @!P3 LEA R10, R13, R10, 0x18 ;  /* 0x0000000a0d0ab211 */ /* 0x000fe400078ec0ff */
[----:B------:R-:W-:Y:S01]  /*1c10*/  @!P4 LEA.HI R24, R3, R24, RZ, 0x1d ;  /* 0x000000180318c211 */ /* 0x000fe200078fe8ff */
[----:B------:R-:W-:Y:S01]  /*1c20*/  @!P0 FMUL R27, R27, 0.5 ;  /* 0x3f0000001b1b8820 */ /* 0x000fe20000400000 */
[----:B------:R-:W-:Y:S01]  /*1c30*/  @!P3 LEA R3, R3, R10, 0x2 ;  /* 0x0000000a0303b211 */ /* 0x000fe200078e10ff */
[----:B------:R-:W-:Y:S02]  /*1c40*/  @!P6 FMUL R26, R26, 0.5 ;  /* 0x3f0000001a1ae820 */ /* 0x000fe40000400000 */
[----:B------:R-:W0:Y:S08]  /*1c50*/  @!P2 MUFU.EX2 R23, R27 ;  /* 0x0000001b0017a308 */ /* 0x000e300000000800 */
[----:B------:R-:W1:Y:S01]  /*1c60*/  MUFU.EX2 R2, R26 ;  /* 0x0000001a00027308 */ /* 0x000e620000000800 */
[----:B0-----:R-:W-:Y:S01]  /*1c70*/  @!P0 FMUL R23, R23, R23 ;  /* 0x0000001717178220 */ /* 0x001fe20000400000 */
[----:B-1----:R-:W-:-:S04]  /*1c80*/  @!P6 FMUL R2, R2, R2 ;  /* 0x000000020202e220 */ /* 0x002fc80000400000 */
[----:B------:R-:W-:-:S04]  /*1c90*/  FADD R2, R21, R2 ;  /* 0x0000000215027221 */ /* 0x000fc80000000000 */
[----:B------:R-:W-:-:S05]  /*1ca0*/  @!P2 FADD R2, R2, R23 ;  /* 0x000000170202a221 */ /* 0x000fca0000000000 */
[----:B------:R-:W0:Y:S02]  /*1cb0*/  SHFL.DOWN PT, R21, R2, 0x10, 0x1f ;  /* 0x0a001f0002157f89 */ /* 0x000e2400000e0000 */
[----:B0-----:R-:W-:Y:S01]  /*1cc0*/  FADD R16, R21, R2 ;  /* 0x0000000215107221 */ /* 0x001fe20000000000 */
[----:B------:R-:W-:-:S04]  /*1cd0*/  VOTE.ANY R2, PT, PT ;  /* 0x0000000000027806 */ /* 0x000fc800038e0100 */
[----:B------:R-:W0:Y:S01]  /*1ce0*/  SHFL.DOWN PT, R21, R16, 0x8, 0x1f ;  /* 0x09001f0010157f89 */ /* 0x000e2200000e0000 */
[----:B------:R-:W-:Y:S01]  /*1cf0*/  LOP3.LUT R13, R2, 0xf, RZ, 0xc0, !PT ;  /* 0x0000000f020d7812 */ /* 0x000fe200078ec0ff */
[----:B0-----:R-:W-:-:S05]  /*1d00*/  FADD R18, R16, R21 ;  /* 0x0000001510127221 */ /* 0x001fca0000000000 */
        /* <DEDUP_REMOVED lines=36> */
[----:B------:R-:W-:Y:S05]  /*1f50*/  CALL.REL.NOINC `($__internal_2_$__cuda_sm3x_div_rn_noftz_f32_slowpath) ;  /* 0x0000000800807944 */ /* 0x000fea0003c00000 */
[----:B------:R-:W-:-:S07]  /*1f60*/  MOV R17, R0 ;  /* 0x0000000000117202 */ /* 0x000fce0000000f00 */
.L_x_137:
[----:B------:R-:W-:Y:S05]  /*1f70*/  BSYNC.RECONVERGENT B2 ;  /* 0x0000000000027941 */ /* 0x000fea0003800200 */
.L_x_136:
        /* <DEDUP_REMOVED lines=23> */
.L_x_139:
[----:B------:R-:W-:Y:S05]  /*20f0*/  BSYNC.RECONVERGENT B2 ;  /* 0x0000000000027941 */ /* 0x000fea0003800200 */
.L_x_138:
        /* <DEDUP_REMOVED lines=21> */
.L_x_141:
[----:B------:R-:W-:Y:S05]  /*2250*/  BSYNC.RECONVERGENT B2 ;  /* 0x0000000000027941 */ /* 0x000fea0003800200 */
.L_x_140:
        /* <DEDUP_REMOVED lines=21> */
.L_x_143:
[----:B------:R-:W-:Y:S05]  /*23b0*/  BSYNC.RECONVERGENT B2 ;  /* 0x0000000000027941 */ /* 0x000fea0003800200 */
.L_x_142:
        /* <DEDUP_REMOVED lines=21> */
.L_x_145:
[----:B------:R-:W-:Y:S05]  /*2510*/  BSYNC.RECONVERGENT B2 ;  /* 0x0000000000027941 */ /* 0x000fea0003800200 */
.L_x_144:
        /* <DEDUP_REMOVED lines=21> */
.L_x_147:
[----:B------:R-:W-:Y:S05]  /*2670*/  BSYNC.RECONVERGENT B2 ;  /* 0x0000000000027941 */ /* 0x000fea0003800200 */
.L_x_146:
        /* <DEDUP_REMOVED lines=20> */
.L_x_149:
[----:B------:R-:W-:Y:S05]  /*27c0*/  BSYNC.RECONVERGENT B2 ;  /* 0x0000000000027941 */ /* 0x000fea0003800200 */
.L_x_148:
        /* <DEDUP_REMOVED lines=22> */
.L_x_151:
[----:B------:R-:W-:Y:S05]  /*2930*/  BSYNC.RECONVERGENT B2 ;  /* 0x0000000000027941 */ /* 0x000fea0003800200 */
.L_x_150:
[----:B------:R-:W-:Y:S01]  /*2940*/  STG.E desc[UR4][R4.64+0xe00], R0 ;  /* 0x000e000004007986 */ /* 0x000fe2000c101904 */
[----:B------:R-:W-:Y:S05]  /*2950*/  EXIT ;  /* 0x000000000000794d */ /* 0x000fea0003800000 */
        .weak           $__internal_2_$__cuda_sm3x_div_rn_noftz_f32_slowpath
        .type           $__internal_2_$__cuda_sm3x_div_rn_noftz_f32_slowpath,@function
        .size           $__internal_2_$__cuda_sm3x_div_rn_noftz_f32_slowpath,(.L_x_212 - $__internal_2_$__cuda_sm3x_div_rn_noftz_f32_slowpath)
$__internal_2_$__cuda_sm3x_div_rn_noftz_f32_slowpath:
        /* <DEDUP_REMOVED lines=32> */
[----:B------:R-:W-:-:S03]  /*2b60*/  @!P1 FFMA R23, R23, 1.84467440737095516160e+19, RZ ;  /* 0x5f80000017179823 */ /* 0x000fc600000000ff */
[----:B------:R-:W-:-:S07]  /*2b70*/  @!P1 IADD3 R13, PT, PT, R13, 0x40, RZ ;  /* 0x000000400d0d9810 */ /* 0x000fce0007ffe0ff */
.L_x_153:
[----:B------:R-:W-:Y:S01]  /*2b80*/  LEA R24, R18, 0xc0800000, 0x17 ;  /* 0xc080000012187811 */ /* 0x000fe200078eb8ff */
[----:B------:R-:W-:Y:S01]  /*2b90*/  BSSY.RECONVERGENT B1, `(.L_x_158) ;  /* 0x0000036000017945 */ /* 0x000fe20003800200 */
[----:B------:R-:W-:Y:S02]  /*2ba0*/  IADD3 R21, PT, PT, R21, -0x7f, RZ ;  /* 0xffffff8115157810 */ /* 0x000fe40007ffe0ff */
[----:B------:R-:W-:-:S03]  /*2bb0*/  IADD3 R24, PT, PT, -R24, R23, RZ ;  /* 0x0000001718187210 */ /* 0x000fc60007ffe1ff */
[----:B------:R-:W-:Y:S01]  /*2bc0*/  IMAD R0, R21, -0x800000, R0 ;  /* 0xff80000015007824 */ /* 0x000fe200078e0200 */
[----:B------:R-:W0:Y:S01]  /*2bd0*/  MUFU.RCP R20, R24 ;  /* 0x0000001800147308 */ /* 0x000e220000001000 */
[----:B------:R-:W-:-:S04]  /*2be0*/  FADD.FTZ R23, -R24, -RZ ;  /* 0x800000ff18177221 */ /* 0x000fc80000010100 */
[----:B0-----:R-:W-:-:S04]  /*2bf0*/  FFMA R19, R20, R23, 1 ;  /* 0x3f80000014137423 */ /* 0x001fc80000000017 */
[----:B------:R-:W-:-:S04]  /*2c00*/  FFMA R19, R20, R19, R20 ;  /* 0x0000001314137223 */ /* 0x000fc80000000014 */
[----:B------:R-:W-:-:S04]  /*2c10*/  FFMA R20, R0, R19, RZ ;  /* 0x0000001300147223 */ /* 0x000fc800000000ff */
[----:B------:R-:W-:-:S04]  /*2c20*/  FFMA R22, R23, R20, R0 ;  /* 0x0000001417167223 */ /* 0x000fc80000000000 */
[----:B------:R-:W-:Y:S01]  /*2c30*/  FFMA R22, R19, R22, R20 ;  /* 0x0000001613167223 */ /* 0x000fe20000000014 */
[----:B------:R-:W-:-:S03]  /*2c40*/  IADD3 R20, PT, PT, R21, 0x7f, -R18 ;  /* 0x0000007f15147810 */ /* 0x000fc60007ffe812 */
[----:B------:R-:W-:Y:S01]  /*2c50*/  FFMA R23, R23, R22, R0 ;  /* 0x0000001617177223 */ /* 0x000fe20000000000 */
[----:B------:R-:W-:-:S03]  /*2c60*/  IADD3 R13, PT, PT, R20, R13, RZ ;  /* 0x0000000d140d7210 */ /* 0x000fc60007ffe0ff */
        /* <DEDUP_REMOVED lines=36> */
.L_x_160:
[----:B------:R-:W-:-:S04]  /*2eb0*/  LOP3.LUT R0, R0, 0x80000000, RZ, 0xc0, !PT ;  /* 0x8000000000007812 */ /* 0x000fc800078ec0ff */
[----:B------:R-:W-:Y:S01]  /*2ec0*/  LOP3.LUT R0, R0, 0x7f800000, RZ, 0xfc, !PT ;  /* 0x7f80000000007812 */ /* 0x000fe200078efcff */
[----:B------:R-:W-:Y:S06]  /*2ed0*/  BRA `(.L_x_161) ;  /* 0x0000000000047947 */ /* 0x000fec0003800000 */
.L_x_159:
[----:B------:R-:W-:-:S07]  /*2ee0*/  LEA R0, R13, R0, 0x17 ;  /* 0x000000000d007211 */ /* 0x000fce00078eb8ff */
.L_x_161:
[----:B------:R-:W-:Y:S05]  /*2ef0*/  BSYNC.RECONVERGENT B1 ;  /* 0x0000000000017941 */ /* 0x000fea0003800200 */
.L_x_158:
[----:B------:R-:W-:Y:S05]  /*2f00*/  BRA `(.L_x_162) ;  /* 0x0000000000207947 */ /* 0x000fea0003800000 */
.L_x_157:
[----:B------:R-:W-:-:S04]  /*2f10*/  LOP3.LUT R0, R23, 0x80000000, R0, 0x48, !PT ;  /* 0x8000000017007812 */ /* 0x000fc800078e4800 */
[----:B------:R-:W-:Y:S01]  /*2f20*/  LOP3.LUT R0, R0, 0x7f800000, RZ, 0xfc, !PT ;  /* 0x7f80000000007812 */ /* 0x000fe200078efcff */
[----:B------:R-:W-:Y:S06]  /*2f30*/  BRA `(.L_x_162) ;  /* 0x0000000000147947 */ /* 0x000fec0003800000 */
.L_x_156:
[----:B------:R-:W-:Y:S01]  /*2f40*/  LOP3.LUT R0, R23, 0x80000000, R0, 0x48, !PT ;  /* 0x8000000017007812 */ /* 0x000fe200078e4800 */
[----:B------:R-:W-:Y:S06]  /*2f50*/  BRA `(.L_x_162) ;  /* 0x00000000000c7947 */ /* 0x000fec0003800000 */
.L_x_155:
[----:B------:R-:W0:Y:S01]  /*2f60*/  MUFU.RSQ R0, -QNAN ;  /* 0xffc0000000007908 */ /* 0x000e220000001400 */
[----:B------:R-:W-:Y:S05]  /*2f70*/  BRA `(.L_x_162) ;  /* 0x0000000000047947 */ /* 0x000fea0003800000 */
.L_x_154:
[----:B------:R-:W-:-:S07]  /*2f80*/  FADD.FTZ R0, R0, R23 ;  /* 0x0000001700007221 */ /* 0x000fce0000010000 */
.L_x_162:
[----:B------:R-:W-:Y:S05]  /*2f90*/  BSYNC.RECONVERGENT B0 ;  /* 0x0000000000007941 */ /* 0x000fea0003800200 */
.L_x_152:
[----:B------:R-:W-:Y:S01]  /*2fa0*/  HFMA2 R19, -RZ, RZ, 0, 0 ;  /* 0x00000000ff137431 */ /* 0x000fe200000001ff */
[----:B------:R-:W-:-:S04]  /*2fb0*/  MOV R18, R2 ;  /* 0x0000000200127202 */ /* 0x000fc80000000f00 */
[----:B0-----:R-:W-:Y:S05]  /*2fc0*/  RET.REL.NODEC R18 `(_Z69softmax_shared_1036_softmax_shared_1036_copy_fused_kernel_vfuse_idx_0PfS_S_S_) ;  /* 0xffffffd0120c7950 */ /* 0x001fea0003c3ffff */
.L_x_163:
        /* <DEDUP_REMOVED lines=11> */
.L_x_212:


//--------------------- .text._Z72softmax_shared_1036_softmax_shared_1036_copy_fused_kernel_vfuse_lb_idx_0PfS_S_S_ --------------------------
	.section	.text._Z72softmax_shared_1036_softmax_shared_1036_copy_fused_kernel_vfuse_lb_idx_0PfS_S_S_,"ax",@progbits
	.align	128
        .global         _Z72softmax_shared_1036_softmax_shared_1036_copy_fused_kernel_vfuse_lb_idx_0PfS_S_S_
        .type           _Z72softmax_shared_1036_softmax_shared_1036_copy_fused_kernel_vfuse_lb_idx_0PfS_S_S_,@function
        .size           _Z72softmax_shared_1036_softmax_shared_1036_copy_fused_kernel_vfuse_lb_idx_0PfS_S_S_,(.L_x_213 - _Z72softmax_shared_1036_softmax_shared_1036_copy_fused_kernel_vfuse_lb_idx_0PfS_S_S_)
        .other          _Z72softmax_shared_1036_softmax_shared_1036_copy_fused_kernel_vfuse_lb_idx_0PfS_S_S_,@"STO_CUDA_ENTRY STV_DEFAULT"
_Z72softmax_shared_1036_softmax_shared_1036_copy_fused_kernel_vfuse_lb_idx_0PfS_S_S_:
.text._Z72softmax_shared_1036_softmax_shared_1036_copy_fused_kernel_vfuse_lb_idx_0PfS_S_S_:
        /* <DEDUP_REMOVED lines=176> */
[----:B------:R-:W-:Y:S05]  /*0b00*/  CALL.REL.NOINC `($__internal_3_$__cuda_sm3x_div_rn_noftz_f32_slowpath) ;  /* 0x0000001c00947944 */ /* 0x000fea0003c00000 */
[----:B------:R-:W-:-:S07]  /*0b10*/  MOV R13, R0 ;  /* 0x00000000000d7202 */ /* 0x000fce0000000f00 */
.L_x_165:
[----:B------:R-:W-:Y:S05]  /*0b20*/  BSYNC.RECONVERGENT B2 ;  /* 0x0000000000027941 */ /* 0x000fea0003800200 */
.L_x_164:
        /* <DEDUP_REMOVED lines=21> */
[----:B------:R-:W-:Y:S05]  /*0c80*/  CALL.REL.NOINC `($__internal_3_$__cuda_sm3x_div_rn_noftz_f32_slowpath) ;  /* 0x0000001c00347944 */ /* 0x000fea0003c00000 */
[----:B------:R-:W-:-:S07]  /*0c90*/  MOV R19, R0 ;  /* 0x0000000000137202 */ /* 0x000fce0000000f00 */
.L_x_167:
[----:B------:R-:W-:Y:S05]  /*0ca0*/  BSYNC.RECONVERGENT B2 ;  /* 0x0000000000027941 */ /* 0x000fea0003800200 */
.L_x_166:
        /* <DEDUP_REMOVED lines=21> */
.L_x_169:
[----:B------:R-:W-:Y:S05]  /*0e00*/  BSYNC.RECONVERGENT B2 ;  /* 0x0000000000027941 */ /* 0x000fea0003800200 */
.L_x_168:
        /* <DEDUP_REMOVED lines=21> */
.L_x_171:
[----:B------:R-:W-:Y:S05]  /*0f60*/  BSYNC.RECONVERGENT B2 ;  /* 0x0000000000027941 */ /* 0x000fea0003800200 */
.L_x_170:
        /* <DEDUP_REMOVED lines=21> */
.L_x_173:
[----:B------:R-:W-:Y:S05]  /*10c0*/  BSYNC.RECONVERGENT B2 ;  /* 0x0000000000027941 */ /* 0x000fea0003800200 */
.L_x_172:
        /* <DEDUP_REMOVED lines=21> */
.L_x_175:
[----:B------:R-:W-:Y:S05]  /*1220*/  BSYNC.RECONVERGENT B2 ;  /* 0x0000000000027941 */ /* 0x000fea0003800200 */
.L_x_174:
        /* <DEDUP_REMOVED lines=20> */
.L_x_177:
[----:B------:R-:W-:Y:S05]  /*1370*/  BSYNC.RECONVERGENT B2 ;  /* 0x0000000000027941 */ /* 0x000fea0003800200 */
.L_x_176:
        /* <DEDUP_REMOVED lines=22> */
[----:B------:R-:W-:Y:S05]  /*14e0*/  CALL.REL.NOINC `($__internal_3_$__cuda_sm3x_div_rn_noftz_f32_slowpath) ;  /* 0x00000014001c7944 */ /* 0x000fea0003c00000 */
.L_x_181:
[----:B------:R-:W-:Y:S05]  /*14f0*/  BSYNC.RECONVERGENT B3 ;  /* 0x0000000000037941 */ /* 0x000fea0003800200 */
.L_x_180:
[----:B------:R1:W-:Y:S02]  /*1500*/  STG.E desc[UR4][R14.64+0xe00], R0 ;  /* 0x000e00000e007986 */ /* 0x0003e4000c101904 */
.L_x_179:
[----:B------:R-:W-:Y:S05]  /*1510*/  BSYNC.RECONVERGENT B2 ;  /* 0x0000000000027941 */ /* 0x000fea0003800200 */
.L_x_178:
        /* <DEDUP_REMOVED lines=163> */
[----:B------:R-:W-:Y:S05]  /*1f50*/  CALL.REL.NOINC `($__internal_3_$__cuda_sm3x_div_rn_noftz_f32_slowpath) ;  /* 0x0000000800807944 */ /* 0x000fea0003c00000 */
[----:B------:R-:W-:-:S07]  /*1f60*/  MOV R17, R0 ;  /* 0x0000000000117202 */ /* 0x000fce0000000f00 */
.L_x_183:
[----:B------:R-:W-:Y:S05]  /*1f70*/  BSYNC.RECONVERGENT B2 ;  /* 0x0000000000027941 */ /* 0x000fea0003800200 */
.L_x_182:
        /* <DEDUP_REMOVED lines=23> */
.L_x_185:
[----:B------:R-:W-:Y:S05]  /*20f0*/  BSYNC.RECONVERGENT B2 ;  /* 0x0000000000027941 */ /* 0x000fea0003800200 */
.L_x_184:
        /* <DEDUP_REMOVED lines=21> */
.L_x_187:
[----:B------:R-:W-:Y:S05]  /*2250*/  BSYNC.RECONVERGENT B2 ;  /* 0x0000000000027941 */ /* 0x000fea0003800200 */
.L_x_186:
        /* <DEDUP_REMOVED lines=21> */
.L_x_189:
[----:B------:R-:W-:Y:S05]  /*23b0*/  BSYNC.RECONVERGENT B2 ;  /* 0x0000000000027941 */ /* 0x000fea0003800200 */
.L_x_188:
        /* <DEDUP_REMOVED lines=21> */
.L_x_191:
[----:B------:R-:W-:Y:S05]  /*2510*/  BSYNC.RECONVERGENT B2 ;  /* 0x0000000000027941 */ /* 0x000fea0003800200 */
.L_x_190:
        /* <DEDUP_REMOVED lines=21> */
.L_x_193:
[----:B------:R-:W-:Y:S05]  /*2670*/  BSYNC.RECONVERGENT B2 ;  /* 0x0000000000027941 */ /* 0x000fea0003800200 */
.L_x_192:
        /* <DEDUP_REMOVED lines=20> */
.L_x_195:
[----:B------:R-:W-:Y:S05]  /*27c0*/  BSYNC.RECONVERGENT B2 ;  /* 0x0000000000027941 */ /* 0x000fea0003800200 */
.L_x_194:
        /* <DEDUP_REMOVED lines=22> */
.L_x_197:
[----:B------:R-:W-:Y:S05]  /*2930*/  BSYNC.RECONVERGENT B2 ;  /* 0x0000000000027941 */ /* 0x000fea0003800200 */
.L_x_196:
[----:B------:R-:W-:Y:S01]  /*2940*/  STG.E desc[UR4][R4.64+0xe00], R0 ;  /* 0x000e000004007986 */ /* 0x000fe2000c101904 */
[----:B------:R-:W-:Y:S05]  /*2950*/  EXIT ;  /* 0x000000000000794d */ /* 0x000fea0003800000 */
        .weak           $__internal_3_$__cuda_sm3x_div_rn_noftz_f32_slowpath
        .type           $__internal_3_$__cuda_sm3x_div_rn_noftz_f32_slowpath,@function
        .size           $__internal_3_$__cuda_sm3x_div_rn_noftz_f32_slowpath,(.L_x_213 - $__internal_3_$__cuda_sm3x_div_rn_noftz_f32_slowpath)
$__internal_3_$__cuda_sm3x_div_rn_noftz_f32_slowpath:
        /* <DEDUP_REMOVED lines=34> */
.L_x_199:
        /* <DEDUP_REMOVED lines=51> */
.L_x_206:
[----:B------:R-:W-:-:S04]  /*2eb0*/  LOP3.LUT R0, R0, 0x80000000, RZ, 0xc0, !PT ;  /* 0x8000000000007812 */ /* 0x000fc800078ec0ff */
[----:B------:R-:W-:Y:S01]  /*2ec0*/  LOP3.LUT R0, R0, 0x7f800000, RZ, 0xfc, !PT ;  /* 0x7f80000000007812 */ /* 0x000fe200078efcff */
[----:B------:R-:W-:Y:S06]  /*2ed0*/  BRA `(.L_x_207) ;  /* 0x0000000000047947 */ /* 0x000fec0003800000 */
.L_x_205:
[----:B------:R-:W-:-:S07]  /*2ee0*/  LEA R0, R13, R0, 0x17 ;  /* 0x000000000d007211 */ /* 0x000fce00078eb8ff */
.L_x_207:
[----:B------:R-:W-:Y:S05]  /*2ef0*/  BSYNC.RECONVERGENT B1 ;  /* 0x0000000000017941 */ /* 0x000fea0003800200 */
.L_x_204:
[----:B------:R-:W-:Y:S05]  /*2f00*/  BRA `(.L_x_208) ;  /* 0x0000000000207947 */ /* 0x000fea0003800000 */
.L_x_203:
[----:B------:R-:W-:-:S04]  /*2f10*/  LOP3.LUT R0, R23, 0x80000000, R0, 0x48, !PT ;  /* 0x8000000017007812 */ /* 0x000fc800078e4800 */
[----:B------:R-:W-:Y:S01]  /*2f20*/  LOP3.LUT R0, R0, 0x7f800000, RZ, 0xfc, !PT ;  /* 0x7f80000000007812 */ /* 0x000fe200078efcff */
[----:B------:R-:W-:Y:S06]  /*2f30*/  BRA `(.L_x_208) ;  /* 0x0000000000147947 */ /* 0x000fec0003800000 */
.L_x_202:
[----:B------:R-:W-:Y:S01]  /*2f40*/  LOP3.LUT R0, R23, 0x80000000, R0, 0x48, !PT ;  /* 0x8000000017007812 */ /* 0x000fe200078e4800 */
[----:B------:R-:W-:Y:S06]  /*2f50*/  BRA `(.L_x_208) ;  /* 0x00000000000c7947 */ /* 0x000fec0003800000 */
.L_x_201:
[----:B------:R-:W0:Y:S01]  /*2f60*/  MUFU.RSQ R0, -QNAN ;  /* 0xffc0000000007908 */ /* 0x000e220000001400 */
[----:B------:R-:W-:Y:S05]  /*2f70*/  BRA `(.L_x_208) ;  /* 0x0000000000047947 */ /* 0x000fea0003800000 */
.L_x_200:
[----:B------:R-:W-:-:S07]  /*2f80*/  FADD.FTZ R0, R0, R23 ;  /* 0x0000001700007221 */ /* 0x000fce0000010000 */
.L_x_208:
[----:B------:R-:W-:Y:S05]  /*2f90*/  BSYNC.RECONVERGENT B0 ;  /* 0x0000000000007941 */ /* 0x000fea0003800200 */
.L_x_198:
[----:B------:R-:W-:Y:S01]  /*2fa0*/  HFMA2 R19, -RZ, RZ, 0, 0 ;  /* 0x00000000ff137431 */ /* 0x000fe200000001ff */
[----:B------:R-:W-:-:S04]  /*2fb0*/  MOV R18, R2 ;  /* 0x0000000200127202 */ /* 0x000fc80000000f00 */
[----:B0-----:R-:W-:Y:S05]  /*2fc0*/  RET.REL.NODEC R18 `(_Z72softmax_shared_1036_softmax_shared_1036_copy_fused_kernel_vfuse_lb_idx_0PfS_S_S_) ;  /* 0xffffffd0120c7950 */ /* 0x001fea0003c3ffff */
.L_x_209:
        /* <DEDUP_REMOVED lines=11> */
.L_x_213:


//--------------------- .nv.shared._Z72softmax_shared_1036_softmax_shared_1036_copy_fused_kernel_hfuse_lb_idx_0PfS_S_S_ --------------------------
	.section	.nv.shared._Z72softmax_shared_1036_softmax_shared_1036_copy_fused_kernel_hfuse_lb_idx_0PfS_S_S_,"aw",@nobits
	.sectionflags	@""
	.align	4
.nv.shared._Z72softmax_shared_1036_softmax_shared_1036_copy_fused_kernel_hfuse_lb_idx_0PfS_S_S_:
	.zero		5216


//--------------------- .nv.shared.reserved.0     --------------------------
	.section	.nv.shared.reserved.0,"aw",@nobits
	.weak		__nv_reservedSMEM_offset_0_alias
	.size		__nv_reservedSMEM_offset_0_alias, 0, 64
	.other		__nv_reservedSMEM_offset_0_alias,@"STO_CUDA_RESERVED_SHARED STV_DEFAULT"
__nv_reservedSMEM_offset_0_alias:
	.zero		0
	.zero		64


//--------------------- .nv.shared._Z69softmax_shared_1036_softmax_shared_1036_copy_fused_kernel_hfuse_idx_0PfS_S_S_ --------------------------
	.section	.nv.shared._Z69softmax_shared_1036_softmax_shared_1036_copy_fused_kernel_hfuse_idx_0PfS_S_S_,"aw",@nobits
	.sectionflags	@""
	.align	4
.nv.shared._Z69softmax_shared_1036_softmax_shared_1036_copy_fused_kernel_hfuse_idx_0PfS_S_S_:
	.zero		5216


//--------------------- .nv.shared._Z69softmax_shared_1036_softmax_shared_1036_copy_fused_kernel_vfuse_idx_0PfS_S_S_ --------------------------
	.section	.nv.shared._Z69softmax_shared_1036_softmax_shared_1036_copy_fused_kernel_vfuse_idx_0PfS_S_S_,"aw",@nobits
	.sectionflags	@""
	.align	4
.nv.shared._Z69softmax_shared_1036_softmax_shared_1036_copy_fused_kernel_vfuse_idx_0PfS_S_S_:
	.zero		5216


//--------------------- .nv.shared._Z72softmax_shared_1036_softmax_shared_1036_copy_fused_kernel_vfuse_lb_idx_0PfS_S_S_ --------------------------
	.section	.nv.shared._Z72softmax_shared_1036_softmax_shared_1036_copy_fused_kernel_vfuse_lb_idx_0PfS_S_S_,"aw",@nobits
	.sectionflags	@""
	.align	4
.nv.shared._Z72softmax_shared_1036_softmax_shared_1036_copy_fused_kernel_vfuse_lb_idx_0PfS_S_S_:
	.zero		5216


//--------------------- .nv.constant0._Z72softmax_shared_1036_softmax_shared_1036_copy_fused_kernel_hfuse_lb_idx_0PfS_S_S_ --------------------------
	.section	.nv.constant0._Z72softmax_shared_1036_softmax_shared_1036_copy_fused_kernel_hfuse_lb_idx_0PfS_S_S_,"a",@progbits
	.sectionflags	@""
	.align	4
.nv.constant0._Z72softmax_shared_1036_softmax_shared_1036_copy_fused_kernel_hfuse_lb_idx_0PfS_S_S_:
	.zero		928


//--------------------- .nv.constant0._Z69softmax_shared_1036_softmax_shared_1036_copy_fused_kernel_hfuse_idx_0PfS_S_S_ --------------------------
	.section	.nv.constant0._Z69softmax_shared_1036_softmax_shared_1036_copy_fused_kernel_hfuse_idx_0PfS_S_S_,"a",@progbits
	.sectionflags	@""
	.align	4
.nv.constant0._Z69softmax_shared_1036_softmax_shared_1036_copy_fused_kernel_hfuse_idx_0PfS_S_S_:
	.zero		928


//--------------------- .nv.constant0._Z69softmax_shared_1036_softmax_shared_1036_copy_fused_kernel_vfuse_idx_0PfS_S_S_ --------------------------
	.section	.nv.constant0._Z69softmax_shared_1036_softmax_shared_1036_copy_fused_kernel_vfuse_idx_0PfS_S_S_,"a",@progbits
	.sectionflags	@""
	.align	4
.nv.constant0._Z69softmax_shared_1036_softmax_shared_1036_copy_fused_kernel_vfuse_idx_0PfS_S_S_:
	.zero		928


//--------------------- .nv.constant0._Z72softmax_shared_1036_softmax_shared_1036_copy_fused_kernel_vfuse_lb_idx_0PfS_S_S_ --------------------------
	.section	.nv.constant0._Z72softmax_shared_1036_softmax_shared_1036_copy_fused_kernel_vfuse_lb_idx_0PfS_S_S_,"a",@progbits
	.sectionflags	@""
	.align	4
.nv.constant0._Z72softmax_shared_1036_softmax_shared_1036_copy_fused_kernel_vfuse_lb_idx_0PfS_S_S_:
	.zero		928


//--------------------- SYMBOLS --------------------------

	.type		.nv.reservedSmem.offset0,@object
	.size		.nv.reservedSmem.offset0,0x4
	.type		.nv.reservedSmem.cap,@object
	.size		.nv.reservedSmem.cap,0x4
